





.version 4.1
.target sm_30
.address_size 64

.global .align 4 .u32 slim_qnum;
.global .align 8 .u64 slim_qheader;
.global .align 8 .u64 slim_qbuffer_size;
.global .align 8 .u64 slim_shadow_base;

.visible .func slim_store_op(
.param .b64 slim_store_op_param_0,
.param .b64 slim_store_op_param_1,
.param .b32 slim_store_op_param_2
)
{
.reg .pred %p<7>;
.reg .b16 %rs<2>;
.reg .b32 %r<36>;
.reg .b64 %rd<21>;


ld.param.u64 %rd7, [slim_store_op_param_0];
ld.param.u64 %rd8, [slim_store_op_param_1];
ld.param.u8 %rs1, [slim_store_op_param_2];
mov.u32 %r10, 1;

	{ 
.reg .pred %p1; 
setp.ne.u32 %p1, %r10, 0; 
vote.ballot.b32 %r9, %p1; 
}

	mov.u32 %r12, %tid.x;
and.b32 %r2, %r12, 31;
neg.s32 %r13, %r9;
and.b32 %r14, %r9, %r13;
clz.b32 %r15, %r14;
mov.u32 %r16, 31;
sub.s32 %r3, %r16, %r15;
mov.u32 %r17, %ctaid.x;
ld.global.u32 %r18, [slim_qnum];
add.s32 %r19, %r17, %r18;
add.s32 %r20, %r19, -1;
rem.u32 %r21, %r20, %r18;
ld.global.u64 %rd9, [slim_qbuffer_size];
cvt.u32.u64	%r4, %rd9;
cvt.s64.s32	%rd10, %r21;
mul.lo.s64 %rd11, %rd9, 320;
add.s64 %rd12, %rd11, 64;
mul.lo.s64 %rd1, %rd12, %rd10;
ld.global.u64 %rd2, [slim_qheader];
mov.u32 %r35, 0;
setp.ne.s32	%p1, %r3, %r2;
@%p1 bra BB0_3;

add.s64 %rd13, %rd1, %rd2;
add.s64 %rd3, %rd13, 8;
add.s64 %rd14, %rd13, 4;
atom.add.u32 %r35, [%rd14], 1;
ld.volatile.u32 %r22, [%rd13+8];
sub.s32 %r23, %r35, %r22;
setp.lt.u32	%p2, %r23, %r4;
@%p2 bra BB0_3;

BB0_2:
membar.sys;
ld.volatile.u32 %r24, [%rd3];
sub.s32 %r25, %r35, %r24;
setp.ge.u32	%p3, %r25, %r4;
@%p3 bra BB0_2;

BB0_3:
add.s64 %rd4, %rd2, %rd1;
add.s64 %rd5, %rd4, 64;

shfl.idx.b32 %r26, %r35, %r3, %r16;

rem.s32 %r30, %r26, %r4;
cvt.s64.s32	%rd6, %r30;
mul.wide.s32 %rd15, %r30, 320;
add.s64 %rd16, %rd5, %rd15;
mul.wide.u32 %rd17, %r2, 8;
add.s64 %rd18, %rd16, %rd17;
st.u64 [%rd18+16], %rd8;
@%p1 bra BB0_6;

mul.lo.s64 %rd19, %rd6, 320;
add.s64 %rd20, %rd5, %rd19;
st.u64 [%rd20], %rd7;
cvt.u32.u16	%r31, %rs1;
st.v2.u32 [%rd20+8], {%r9, %r31};
add.s32 %r8, %r26, 1;
atom.cas.b32 %r32, [%rd4], %r26, %r8;
setp.eq.s32	%p5, %r32, %r26;
@%p5 bra BB0_6;

BB0_5:
membar.sys;
add.s32 %r34, %r26, 1;
atom.cas.b32 %r33, [%rd4], %r26, %r34;
setp.ne.s32	%p6, %r33, %r26;
@%p6 bra BB0_5;

BB0_6:
ret;
}


.visible .entry _autogen_cb_devinit(
.param .u32 autogen_cb_devinit_param_0,
.param .u64 autogen_cb_devinit_param_1,
.param .u64 autogen_cb_devinit_param_2
)
{
.reg .pred %p<3>;
.reg .s32 %r<8>;
.reg .s64 %rd<24>;


ld.param.u32 %r3, [autogen_cb_devinit_param_0];
ld.param.u64 %rd23, [autogen_cb_devinit_param_1];
ld.param.u64 %rd9, [autogen_cb_devinit_param_2];
st.global.u64 [slim_shadow_base], %rd23;
shl.b32 %r4, %r3, 6;
cvt.s64.s32	%rd10, %r4;
not.b64 %rd11, %rd10;
add.s64 %rd12, %rd11, %rd9;
mul.hi.u64 %rd13, %rd12, -3689348814741910323;
shr.u64 %rd14, %rd13, 8;
cvt.s64.s32	%rd15, %r3;
div.u64 %rd22, %rd14, %rd15;
st.global.u64 [slim_qbuffer_size], %rd22;
st.global.u32 [slim_qnum], %r3;
st.global.u64 [slim_qheader], %rd23;
setp.lt.s32	%p1, %r3, 1;
@%p1 bra BB1_3;

mov.u64 %rd21, 0;
mov.u32 %r7, 1;

BB1_2:
mov.u64 %rd4, %rd23;
mov.u64 %rd3, %rd22;
mul.lo.s64 %rd17, %rd3, 320;
add.s64 %rd18, %rd17, 64;
mul.lo.s64 %rd19, %rd18, %rd21;
add.s64 %rd20, %rd4, %rd19;
mov.u32 %r6, 0;
st.u32 [%rd20], %r6;
st.u32 [%rd20+4], %r6;
st.u32 [%rd20+8], %r6;
setp.lt.s32	%p2, %r7, %r3;
@%p2 bra BB1_4;

BB1_3:
membar.sys;
ret;

BB1_4:
ld.global.u64 %rd23, [slim_qheader];
ld.global.u64 %rd22, [slim_qbuffer_size];
add.s64 %rd21, %rd21, 1;
add.s32 %r7, %r7, 1;
bra.uni BB1_2;
}



.visible .entry _Z6tstfunPVj(
.param .u64 _Z6tstfunPVj_param_0
)
{
.reg .s32 %r<11>;
.reg .s64 %rd<5>;
.reg .b32 %aetid_r<16>;
.reg .b64 %aetid_rd<9>;

ld.param.u32 %aetid_rd3, [_Z6tstfunPVj_param_0]; // XXX - stream ID
mov.u64 %aetid_rd3, 0; // XXX - hardcode stream id 0
shl.b64 %aetid_rd4, %aetid_rd3, 48;
mov.u32 %aetid_r1, %ctaid.x;
mov.u32 %aetid_r2, %ctaid.y;
mov.u32 %aetid_r3, %nctaid.x;
mov.u32 %aetid_r4, %nctaid.y;
mov.u32 %aetid_r5, %ctaid.z;
mad.lo.s32 %aetid_r6, %aetid_r5, %aetid_r4, %aetid_r2;
mad.lo.s32 %aetid_r7, %aetid_r6, %aetid_r3, %aetid_r1;
mul.wide.u32 %aetid_rd5, %aetid_r7, 65536;
or.b64 %aetid_rd6, %aetid_rd5, %aetid_rd4;
mov.u32 %aetid_r8, %tid.z;
mov.u32 %aetid_r9, %ntid.x;
mov.u32 %aetid_r10, %ntid.y;
mov.u32 %aetid_r11, %tid.y;
mov.u32 %aetid_r12, %tid.x;
mad.lo.s32 %aetid_r13, %aetid_r10, %aetid_r8, %aetid_r11;
mad.lo.s32 %aetid_r14, %aetid_r13, %aetid_r9, %aetid_r12;
shr.u32 %aetid_r15, %aetid_r14, 5;
cvt.u64.u32 %aetid_rd7, %aetid_r15;
or.b64 %aetid_rd8, %aetid_rd6, %aetid_rd7;
//st.volatile.global.u64 [%aetid_rd2], %aetid_rd8; - store aetid_rd8 as tid


ld.param.u64 %rd1, [_Z6tstfunPVj_param_0];
cvta.to.global.u64 %rd2, %rd1;
mov.u32 %r1, %ntid.x;
mov.u32 %r2, %ctaid.x;
mov.u32 %r3, %tid.x;
mad.lo.s32 %r4, %r2, %r1, %r3;
mul.wide.s32 %rd3, %r4, 4;
add.s64 %rd4, %rd2, %rd3;
ld.volatile.global.u32 %r5, [%rd4];
add.s32 %r6, %r5, 8;
st.volatile.global.u32 [%rd4], %r6;
call.uni slim_store_op, (%aetid_rd8, %rd4, 3);
ld.volatile.global.u32 %r7, [%rd4];
add.s32 %r8, %r7, 8;
st.volatile.global.u32 [%rd4], %r8;
call.uni slim_store_op, (%aetid_rd8, %rd4, 3);
ld.volatile.global.u32 %r9, [%rd4];
add.s32 %r10, %r9, 8;
st.volatile.global.u32 [%rd4], %r10;
call.uni slim_store_op, (%aetid_rd8, %rd4, 3);
ret;
}




// ===== COMPILED SASS (sm_100) =====

	.target	sm_100

	.elftype	@"ET_EXEC"


//--------------------- .note.nv.tkinfo           --------------------------
	.section	.note.nv.tkinfo,"",@"SHT_NOTE"
	.sectionflags	@"SHF_NOTE_NV_TKINFO"
	.tkinfo
        /*0018*/ 	.word	0x00000002
        /*0030*/ 	.string	""
        /*0030*/ 	.string	"ptxas"
        /*0030*/ 	.string	"Cuda compilation tools, release 13.0, V13.0.88"
        /*0030*/ 	.string	"Build cuda_13.0.r13.0/compiler.36424714_0"
        /*0030*/ 	.string	"-arch sm_100 "



//--------------------- .note.nv.cuinfo           --------------------------
	.section	.note.nv.cuinfo,"",@"SHT_NOTE"
	.sectionflags	@"SHF_NOTE_NV_CUINFO"
        /*0018*/ 	.short	0x0002
        /*001a*/ 	.short	0x001e
        /*001c*/ 	.short	0x0082
	.zero		2


//--------------------- .nv.info                  --------------------------
	.section	.nv.info,"",@"SHT_CUDA_INFO"
	.align	4


	//----- nvinfo : EIATTR_REGCOUNT
	.align		4
        /*0000*/ 	.byte	0x04, 0x2f
        /*0002*/ 	.short	(.L_5 - .L_4)
	.align		4
.L_4:
        /*0004*/ 	.word	index@(_autogen_cb_devinit)
        /*0008*/ 	.word	0x00000012


	//----- nvinfo : EIATTR_FRAME_SIZE
	.align		4
.L_5:
        /*000c*/ 	.byte	0x04, 0x11
        /*000e*/ 	.short	(.L_7 - .L_6)
	.align		4
.L_6:
        /*0010*/ 	.word	index@($__internal_0_$__cuda_sm20_div_u64)
        /*0014*/ 	.word	0x00000000


	//----- nvinfo : EIATTR_FRAME_SIZE
	.align		4
.L_7:
        /*0018*/ 	.byte	0x04, 0x11
        /*001a*/ 	.short	(.L_9 - .L_8)
	.align		4
.L_8:
        /*001c*/ 	.word	index@(_autogen_cb_devinit)
        /*0020*/ 	.word	0x00000000


	//----- nvinfo : EIATTR_REGCOUNT
	.align		4
.L_9:
        /*0024*/ 	.byte	0x04, 0x2f
        /*0026*/ 	.short	(.L_11 - .L_10)
	.align		4
.L_10:
        /*0028*/ 	.word	index@(_Z6tstfunPVj)
        /*002c*/ 	.word	0x00000020


	//----- nvinfo : EIATTR_FRAME_SIZE
	.align		4
.L_11:
        /*0030*/ 	.byte	0x04, 0x11
        /*0032*/ 	.short	(.L_13 - .L_12)
	.align		4
.L_12:
        /*0034*/ 	.word	index@($_Z6tstfunPVj$slim_store_op)
        /*0038*/ 	.word	0x00000000


	//----- nvinfo : EIATTR_FRAME_SIZE
	.align		4
.L_13:
        /*003c*/ 	.byte	0x04, 0x11
        /*003e*/ 	.short	(.L_15 - .L_14)
	.align		4
.L_14:
        /*0040*/ 	.word	index@(_Z6tstfunPVj)
        /*0044*/ 	.word	0x00000000


	//----- nvinfo : EIATTR_MIN_STACK_SIZE
	.align		4
.L_15:
        /*0048*/ 	.byte	0x04, 0x12
        /*004a*/ 	.short	(.L_17 - .L_16)
	.align		4
.L_16:
        /*004c*/ 	.word	index@(_Z6tstfunPVj)
        /*0050*/ 	.word	0x00000000


	//----- nvinfo : EIATTR_MIN_STACK_SIZE
	.align		4
.L_17:
        /*0054*/ 	.byte	0x04, 0x12
        /*0056*/ 	.short	(.L_19 - .L_18)
	.align		4
.L_18:
        /*0058*/ 	.word	index@(_autogen_cb_devinit)
        /*005c*/ 	.word	0x00000000
.L_19:


//--------------------- .nv.compat                --------------------------
	.section	.nv.compat,"",@"SHT_CUDA_COMPAT_INFO"
	.align	4
        /*0000*/ 	.byte	0x02, 0x09, 0x00, 0x00, 0x02, 0x02, 0x01, 0x00, 0x02, 0x05, 0x05, 0x00, 0x03, 0x07, 0x01, 0x01
        /*0010*/ 	.byte	0x02, 0x03, 0x00, 0x00, 0x02, 0x06, 0x01, 0x00, 0x04, 0x0b, 0x08, 0x00, 0x09, 0x00, 0x00, 0x00
        /*0020*/ 	.byte	0x00, 0x00, 0x00, 0x00


//--------------------- .nv.info._Z6tstfunPVj     --------------------------
	.section	.nv.info._Z6tstfunPVj,"",@"SHT_CUDA_INFO"
	.sectionflags	@""
	.align	4


	//----- nvinfo : EIATTR_CUDA_API_VERSION
	.align		4
        /*0000*/ 	.byte	0x04, 0x37
        /*0002*/ 	.short	(.L_21 - .L_20)
.L_20:
        /*0004*/ 	.word	0x00000082


	//----- nvinfo : EIATTR_KPARAM_INFO
	.align		4
.L_21:
        /*0008*/ 	.byte	0x04, 0x17
        /*000a*/ 	.short	(.L_23 - .L_22)
.L_22:
        /*000c*/ 	.word	0x00000000
        /*0010*/ 	.short	0x0000
        /*0012*/ 	.short	0x0000
        /*0014*/ 	.byte	0x00, 0xf0, 0x21, 0x00


	//----- nvinfo : EIATTR_SPARSE_MMA_MASK
	.align		4
.L_23:
        /*0018*/ 	.byte	0x03, 0x50
        /*001a*/ 	.short	0x0000


	//----- nvinfo : EIATTR_MAXREG_COUNT
	.align		4
        /*001c*/ 	.byte	0x03, 0x1b
        /*001e*/ 	.short	0x00ff


	//----- nvinfo : EIATTR_MERCURY_ISA_VERSION
	.align		4
        /*0020*/ 	.byte	0x03, 0x5f
        /*0022*/ 	.short	0x0101


	//----- nvinfo : EIATTR_INT_WARP_WIDE_INSTR_OFFSETS
	.align		4
        /*0024*/ 	.byte	0x04, 0x31
        /*0026*/ 	.short	(.L_25 - .L_24)


	//   ....[0]....
.L_24:
        /*0028*/ 	.word	0x00000690


	//   ....[1]....
        /*002c*/ 	.word	0x00000740


	//----- nvinfo : EIATTR_VRC_CTA_INIT_COUNT
	.align		4
.L_25:
        /*0030*/ 	.byte	0x02, 0x4a
	.zero		1
	.zero		1


	//----- nvinfo : EIATTR_EXIT_INSTR_OFFSETS
	.align		4
        /*0034*/ 	.byte	0x04, 0x1c
        /*0036*/ 	.short	(.L_27 - .L_26)


	//   ....[0]....
.L_26:
        /*0038*/ 	.word	0x00000360


	//----- nvinfo : EIATTR_CRS_STACK_SIZE
	.align		4
.L_27:
        /*003c*/ 	.byte	0x04, 0x1e
        /*003e*/ 	.short	(.L_29 - .L_28)
.L_28:
        /*0040*/ 	.word	0x00000000


	//----- nvinfo : EIATTR_CBANK_PARAM_SIZE
	.align		4
.L_29:
        /*0044*/ 	.byte	0x03, 0x19
        /*0046*/ 	.short	0x0008


	//----- nvinfo : EIATTR_PARAM_CBANK
	.align		4
        /*0048*/ 	.byte	0x04, 0x0a
        /*004a*/ 	.short	(.L_31 - .L_30)
	.align		4
.L_30:
        /*004c*/ 	.word	index@(.nv.constant0._Z6tstfunPVj)
        /*0050*/ 	.short	0x0380
        /*0052*/ 	.short	0x0008


	//----- nvinfo : EIATTR_SW_WAR
	.align		4
.L_31:
        /*0054*/ 	.byte	0x04, 0x36
        /*0056*/ 	.short	(.L_33 - .L_32)
.L_32:
        /*0058*/ 	.word	0x00000008
.L_33:


//--------------------- .nv.info._autogen_cb_devinit --------------------------
	.section	.nv.info._autogen_cb_devinit,"",@"SHT_CUDA_INFO"
	.sectionflags	@""
	.align	4


	//----- nvinfo : EIATTR_CUDA_API_VERSION
	.align		4
        /*0000*/ 	.byte	0x04, 0x37
        /*0002*/ 	.short	(.L_35 - .L_34)
.L_34:
        /*0004*/ 	.word	0x00000082


	//----- nvinfo : EIATTR_KPARAM_INFO
	.align		4
.L_35:
        /*0008*/ 	.byte	0x04, 0x17
        /*000a*/ 	.short	(.L_37 - .L_36)
.L_36:
        /*000c*/ 	.word	0x00000000
        /*0010*/ 	.short	0x0002
        /*0012*/ 	.short	0x0010
        /*0014*/ 	.byte	0x00, 0xf0, 0x21, 0x00


	//----- nvinfo : EIATTR_KPARAM_INFO
	.align		4
.L_37:
        /*0018*/ 	.byte	0x04, 0x17
        /*001a*/ 	.short	(.L_39 - .L_38)
.L_38:
        /*001c*/ 	.word	0x00000000
        /*0020*/ 	.short	0x0001
        /*0022*/ 	.short	0x0008
        /*0024*/ 	.byte	0x00, 0xf0, 0x21, 0x00


	//----- nvinfo : EIATTR_KPARAM_INFO
	.align		4
.L_39:
        /*0028*/ 	.byte	0x04, 0x17
        /*002a*/ 	.short	(.L_41 - .L_40)
.L_40:
        /*002c*/ 	.word	0x00000000
        /*0030*/ 	.short	0x0000
        /*0032*/ 	.short	0x0000
        /*0034*/ 	.byte	0x00, 0xf0, 0x11, 0x00


	//----- nvinfo : EIATTR_SPARSE_MMA_MASK
	.align		4
.L_41:
        /*0038*/ 	.byte	0x03, 0x50
        /*003a*/ 	.short	0x0000


	//----- nvinfo : EIATTR_MAXREG_COUNT
	.align		4
        /*003c*/ 	.byte	0x03, 0x1b
        /*003e*/ 	.short	0x00ff


	//----- nvinfo : EIATTR_MERCURY_ISA_VERSION
	.align		4
        /*0040*/ 	.byte	0x03, 0x5f
        /*0042*/ 	.short	0x0101


	//----- nvinfo : EIATTR_VRC_CTA_INIT_COUNT
	.align		4
        /*0044*/ 	.byte	0x02, 0x4a
	.zero		1
	.zero		1


	//----- nvinfo : EIATTR_EXIT_INSTR_OFFSETS
	.align		4
        /*0048*/ 	.byte	0x04, 0x1c
        /*004a*/ 	.short	(.L_43 - .L_42)


	//   ....[0]....
.L_42:
        /*004c*/ 	.word	0x00000ad0


	//----- nvinfo : EIATTR_CRS_STACK_SIZE
	.align		4
.L_43:
        /*0050*/ 	.byte	0x04, 0x1e
        /*0052*/ 	.short	(.L_45 - .L_44)
.L_44:
        /*0054*/ 	.word	0x00000000


	//----- nvinfo : EIATTR_CBANK_PARAM_SIZE
	.align		4
.L_45:
        /*0058*/ 	.byte	0x03, 0x19
        /*005a*/ 	.short	0x0018


	//----- nvinfo : EIATTR_PARAM_CBANK
	.align		4
        /*005c*/ 	.byte	0x04, 0x0a
        /*005e*/ 	.short	(.L_47 - .L_46)
	.align		4
.L_46:
        /*0060*/ 	.word	index@(.nv.constant0._autogen_cb_devinit)
        /*0064*/ 	.short	0x0380
        /*0066*/ 	.short	0x0018


	//----- nvinfo : EIATTR_SW_WAR
	.align		4
.L_47:
        /*0068*/ 	.byte	0x04, 0x36
        /*006a*/ 	.short	(.L_49 - .L_48)
.L_48:
        /*006c*/ 	.word	0x00000008
.L_49:


//--------------------- .nv.callgraph             --------------------------
	.section	.nv.callgraph,"",@"SHT_CUDA_CALLGRAPH"
	.align	4
	.sectionentsize	8
	.align		4
        /*0000*/ 	.word	0x00000000
	.align		4
        /*0004*/ 	.word	0xffffffff
	.align		4
        /*0008*/ 	.word	0x00000000
	.align		4
        /*000c*/ 	.word	0xfffffffe
	.align		4
        /*0010*/ 	.word	0x00000000
	.align		4
        /*0014*/ 	.word	0xfffffffd
	.align		4
        /*0018*/ 	.word	0x00000000
	.align		4
        /*001c*/ 	.word	0xfffffffc


//--------------------- .nv.constant4             --------------------------
	.section	.nv.constant4,"a",@progbits
	.align	8
	.align		8
.nv.constant4:
        /*0000*/ 	.dword	slim_qnum
	.align		8
        /*0008*/ 	.dword	slim_qheader
	.align		8
        /*0010*/ 	.dword	slim_qbuffer_size
	.align		8
        /*0018*/ 	.dword	slim_shadow_base


//--------------------- .text._Z6tstfunPVj        --------------------------
	.section	.text._Z6tstfunPVj,"ax",@progbits
	.align	128
        .global         _Z6tstfunPVj
        .type           _Z6tstfunPVj,@function
        .size           _Z6tstfunPVj,(.L_x_14 - _Z6tstfunPVj)
        .other          _Z6tstfunPVj,@"STO_CUDA_ENTRY STV_DEFAULT"
_Z6tstfunPVj:
.text._Z6tstfunPVj:
[----:B------:R-:W-:Y:S01]  /*0000*/  LDC R1, c[0x0][0x37c] ;  /* 0x0000df00ff017b82 */ /* 0x000fe20000000800 */
[----:B------:R-:W0:Y:S01]  /*0010*/  S2R R7, SR_TID.X ;  /* 0x0000000000077919 */ /* 0x000e220000002100 */
[----:B------:R-:W1:Y:S06]  /*0020*/  LDCU UR6, c[0x0][0x370] ;  /* 0x00006e00ff0677ac */ /* 0x000e6c0008000800 */
[----:B------:R-:W0:Y:S01]  /*0030*/  S2UR UR5, SR_CTAID.X ;  /* 0x00000000000579c3 */ /* 0x000e220000002500 */
[----:B------:R-:W2:Y:S01]  /*0040*/  LDCU UR7, c[0x0][0x374] ;  /* 0x00006e80ff0777ac */ /* 0x000ea20008000800 */
[----:B------:R-:W3:Y:S06]  /*0050*/  LDCU UR9, c[0x0][0x360] ;  /* 0x00006c00ff0977ac */ /* 0x000eec0008000800 */
[----:B------:R-:W4:Y:S01]  /*0060*/  LDC.64 R12, c[0x0][0x380] ;  /* 0x0000e000ff0c7b82 */ /* 0x000f220000000a00 */
[----:B------:R-:W5:Y:S01]  /*0070*/  LDCU UR12, c[0x0][0x364] ;  /* 0x00006c80ff0c77ac */ /* 0x000f620008000800 */
[----:B------:R-:W1:Y:S06]  /*0080*/  LDCU.64 UR10, c[0x0][0x358] ;  /* 0x00006b00ff0a77ac */ /* 0x000e6c0008000a00 */
[----:B------:R-:W0:Y:S02]  /*0090*/  LDC R0, c[0x0][0x360] ;  /* 0x0000d800ff007b82 */ /* 0x000e240000000800 */
[----:B0-----:R-:W-:-:S04]  /*00a0*/  IMAD R3, R0, UR5, R7 ;  /* 0x0000000500037c24 */ /* 0x001fc8000f8e0207 */
[----:B----4-:R-:W-:-:S05]  /*00b0*/  IMAD.WIDE R12, R3, 0x4, R12 ;  /* 0x00000004030c7825 */ /* 0x010fca00078e020c */
[----:B-1----:R-:W4:Y:S01]  /*00c0*/  LDG.E.STRONG.SYS R0, desc[UR10][R12.64] ;  /* 0x0000000a0c007981 */ /* 0x002f22000c1f5900 */
[----:B------:R-:W-:Y:S01]  /*00d0*/  S2UR UR4, SR_CTAID.Y ;  /* 0x00000000000479c3 */ /* 0x000fe20000002600 */
[----:B------:R-:W-:Y:S01]  /*00e0*/  BSSY.RECONVERGENT B0, `(.L_x_0) ;  /* 0x0000013000007945 */ /* 0x000fe20003800200 */
[----:B------:R-:W-:Y:S01]  /*00f0*/  MOV R14, R12 ;  /* 0x0000000c000e7202 */ /* 0x000fe20000000f00 */
[----:B------:R-:W5:Y:S01]  /*0100*/  S2R R2, SR_TID.Z ;  /* 0x0000000000027919 */ /* 0x000f620000002300 */
[----:B------:R-:W-:Y:S01]  /*0110*/  IMAD.MOV.U32 R15, RZ, RZ, R13 ;  /* 0x000000ffff0f7224 */ /* 0x000fe200078e000d */
[----:B------:R-:W-:Y:S01]  /*0120*/  MOV R18, 0x210 ;  /* 0x0000021000127802 */ /* 0x000fe20000000f00 */
[----:B------:R-:W5:Y:S02]  /*0130*/  S2R R5, SR_TID.Y ;  /* 0x0000000000057919 */ /* 0x000f640000002200 */
[----:B------:R-:W2:Y:S02]  /*0140*/  S2UR UR8, SR_CTAID.Z ;  /* 0x00000000000879c3 */ /* 0x000ea40000002700 */
[----:B--2---:R-:W-:-:S04]  /*0150*/  UIMAD UR4, UR7, UR8, UR4 ;  /* 0x00000008070472a4 */ /* 0x004fc8000f8e0204 */
[----:B------:R-:W-:-:S04]  /*0160*/  UIMAD UR4, UR4, UR6, UR5 ;  /* 0x00000006040472a4 */ /* 0x000fc8000f8e0205 */
[----:B------:R-:W-:-:S07]  /*0170*/  UIMAD.WIDE.U32 UR4, UR4, 0x10000, URZ ;  /* 0x00010000040478a5 */ /* 0x000fce000f8e00ff */
[----:B------:R-:W-:Y:S01]  /*0180*/  UMOV UR6, UR5 ;  /* 0x0000000500067c82 */ /* 0x000fe20008000000 */
[----:B----4-:R-:W-:Y:S02]  /*0190*/  VIADD R3, R0, 0x8 ;  /* 0x0000000800037836 */ /* 0x010fe40000000000 */
[----:B-----5:R-:W-:-:S03]  /*01a0*/  IMAD R0, R2, UR12, R5 ;  /* 0x0000000c02007c24 */ /* 0x020fc6000f8e0205 */
[----:B------:R0:W-:Y:S01]  /*01b0*/  STG.E.STRONG.SYS desc[UR10][R12.64], R3 ;  /* 0x000000030c007986 */ /* 0x0001e2000c11590a */
[----:B---3--:R-:W-:-:S05]  /*01c0*/  IMAD R0, R0, UR9, R7 ;  /* 0x0000000900007c24 */ /* 0x008fca000f8e0207 */
[----:B------:R-:W-:-:S04]  /*01d0*/  SHF.R.U32.HI R0, RZ, 0x5, R0 ;  /* 0x00000005ff007819 */ /* 0x000fc80000011600 */
[----:B------:R-:W-:Y:S01]  /*01e0*/  LOP3.LUT R19, R0, UR4, RZ, 0xfc, !PT ;  /* 0x0000000400137c12 */ /* 0x000fe2000f8efcff */
[----:B------:R-:W-:-:S07]  /*01f0*/  IMAD.MOV.U32 R0, RZ, RZ, 0x3 ;  /* 0x00000003ff007424 */ /* 0x000fce00078e00ff */
[----:B0-----:R-:W-:Y:S05]  /*0200*/  CALL.REL.NOINC `($_Z6tstfunPVj$slim_store_op) ;  /* 0x0000000000587944 */ /* 0x001fea0003c00000 */
[----:B------:R-:W-:Y:S05]  /*0210*/  BSYNC.RECONVERGENT B0 ;  /* 0x0000000000007941 */ /* 0x000fea0003800200 */
.L_x_0:
[----:B------:R-:W2:Y:S01]  /*0220*/  LDG.E.STRONG.SYS R2, desc[UR10][R12.64] ;  /* 0x0000000a0c027981 */ /* 0x000ea2000c1f5900 */
[----:B------:R-:W-:Y:S01]  /*0230*/  BSSY.RECONVERGENT B0, `(.L_x_1) ;  /* 0x0000008000007945 */ /* 0x000fe20003800200 */
[----:B------:R-:W-:Y:S01]  /*0240*/  MOV R14, R12 ;  /* 0x0000000c000e7202 */ /* 0x000fe20000000f00 */
[----:B------:R-:W-:Y:S01]  /*0250*/  IMAD.MOV.U32 R15, RZ, RZ, R13 ;  /* 0x000000ffff0f7224 */ /* 0x000fe200078e000d */
[----:B------:R-:W-:Y:S01]  /*0260*/  MOV R18, 0x2b0 ;  /* 0x000002b000127802 */ /* 0x000fe20000000f00 */
[----:B------:R-:W-:Y:S01]  /*0270*/  UMOV UR6, UR5 ;  /* 0x0000000500067c82 */ /* 0x000fe20008000000 */
[----:B--2---:R-:W-:-:S05]  /*0280*/  VIADD R3, R2, 0x8 ;  /* 0x0000000802037836 */ /* 0x004fca0000000000 */
[----:B------:R0:W-:Y:S02]  /*0290*/  STG.E.STRONG.SYS desc[UR10][R12.64], R3 ;  /* 0x000000030c007986 */ /* 0x0001e4000c11590a */
[----:B0-----:R-:W-:Y:S05]  /*02a0*/  CALL.REL.NOINC `($_Z6tstfunPVj$slim_store_op) ;  /* 0x0000000000307944 */ /* 0x001fea0003c00000 */
[----:B------:R-:W-:Y:S05]  /*02b0*/  BSYNC.RECONVERGENT B0 ;  /* 0x0000000000007941 */ /* 0x000fea0003800200 */
.L_x_1:
        /* <DEDUP_REMOVED lines=10> */
.L_x_2:
[----:B------:R-:W-:Y:S05]  /*0360*/  EXIT ;  /* 0x000000000000794d */ /* 0x000fea0003800000 */
        .global         $_Z6tstfunPVj$slim_store_op
        .type           $_Z6tstfunPVj$slim_store_op,@function
        .size           $_Z6tstfunPVj$slim_store_op,(.L_x_14 - $_Z6tstfunPVj$slim_store_op)
$_Z6tstfunPVj$slim_store_op:
[----:B------:R-:W0:Y:S01]  /*0370*/  LDC.64 R4, c[0x4][RZ] ;  /* 0x01000000ff047b82 */ /* 0x000e220000000a00 */
[----:B------:R-:W0:Y:S02]  /*0380*/  LDCU.64 UR8, c[0x0][0x358] ;  /* 0x00006b00ff0877ac */ /* 0x000e240008000a00 */
[----:B0-----:R-:W2:Y:S05]  /*0390*/  LDG.E R4, desc[UR8][R4.64] ;  /* 0x0000000804047981 */ /* 0x001eaa000c1e1900 */
[----:B------:R-:W0:Y:S08]  /*03a0*/  LDC.64 R10, c[0x4][0x10] ;  /* 0x01000400ff0a7b82 */ /* 0x000e300000000a00 */
[----:B------:R-:W1:Y:S01]  /*03b0*/  LDC.64 R8, c[0x4][0x8] ;  /* 0x01000200ff087b82 */ /* 0x000e620000000a00 */
[----:B0-----:R-:W3:Y:S04]  /*03c0*/  LDG.E.64 R10, desc[UR8][R10.64] ;  /* 0x000000080a0a7981 */ /* 0x001ee8000c1e1b00 */
[----:B-1----:R-:W5:Y:S01]  /*03d0*/  LDG.E.64 R8, desc[UR8][R8.64] ;  /* 0x0000000808087981 */ /* 0x002f62000c1e1b00 */
[----:B------:R-:W-:Y:S01]  /*03e0*/  BSSY.RECONVERGENT B1, `(.L_x_3) ;  /* 0x0000043000017945 */ /* 0x000fe20003800200 */
[----:B------:R-:W-:Y:S01]  /*03f0*/  IMAD.MOV.U32 R22, RZ, RZ, RZ ;  /* 0x000000ffff167224 */ /* 0x000fe200078e00ff */
[----:B------:R-:W0:Y:S01]  /*0400*/  S2R R7, SR_CTAID.X ;  /* 0x0000000000077919 */ /* 0x000e220000002500 */
[----:B------:R-:W1:Y:S02]  /*0410*/  S2R R20, SR_TID.X ;  /* 0x0000000000147919 */ /* 0x000e640000002100 */
[----:B-1----:R-:W-:Y:S01]  /*0420*/  LOP3.LUT R20, R20, 0x1f, RZ, 0xc0, !PT ;  /* 0x0000001f14147812 */ /* 0x002fe200078ec0ff */
[----:B--2---:R-:W1:Y:S01]  /*0430*/  I2F.U32.RP R6, R4 ;  /* 0x0000000400067306 */ /* 0x004e620000209000 */
[----:B------:R-:W-:-:S02]  /*0440*/  IADD3 R5, PT, PT, RZ, -R4, RZ ;  /* 0x80000004ff057210 */ /* 0x000fc40007ffe0ff */
[----:B------:R-:W-:-:S05]  /*0450*/  ISETP.NE.U32.AND P1, PT, R4, RZ, PT ;  /* 0x000000ff0400720c */ /* 0x000fca0003f25070 */
[----:B-1----:R-:W1:Y:S02]  /*0460*/  MUFU.RCP R6, R6 ;  /* 0x0000000600067308 */ /* 0x002e640000001000 */
[----:B-1----:R-:W-:Y:S01]  /*0470*/  VIADD R2, R6, 0xffffffe ;  /* 0x0ffffffe06027836 */ /* 0x002fe20000000000 */
[----:B------:R-:W-:-:S05]  /*0480*/  VOTE.ANY R6, PT, PT ;  /* 0x0000000000067806 */ /* 0x000fca00038e0100 */
[----:B------:R1:W2:Y:S01]  /*0490*/  F2I.FTZ.U32.TRUNC.NTZ R3, R2 ;  /* 0x0000000200037305 */ /* 0x0002a2000021f000 */
[----:B------:R-:W-:-:S05]  /*04a0*/  IMAD.MOV R21, RZ, RZ, -R6 ;  /* 0x000000ffff157224 */ /* 0x000fca00078e0a06 */
[----:B------:R-:W-:Y:S01]  /*04b0*/  LOP3.LUT R21, R6, R21, RZ, 0xc0, !PT ;  /* 0x0000001506157212 */ /* 0x000fe200078ec0ff */
[----:B-1----:R-:W-:-:S05]  /*04c0*/  IMAD.MOV.U32 R2, RZ, RZ, RZ ;  /* 0x000000ffff027224 */ /* 0x002fca00078e00ff */
[----:B------:R-:W1:Y:S01]  /*04d0*/  FLO.U32 R21, R21 ;  /* 0x0000001500157300 */ /* 0x000e6200000e0000 */
[----:B--2---:R-:W-:-:S04]  /*04e0*/  IMAD R5, R5, R3, RZ ;  /* 0x0000000305057224 */ /* 0x004fc800078e02ff */
[----:B------:R-:W-:Y:S01]  /*04f0*/  IMAD.HI.U32 R16, R3, R5, R2 ;  /* 0x0000000503107227 */ /* 0x000fe200078e0002 */
[----:B0-----:R-:W-:-:S03]  /*0500*/  IADD3 R3, PT, PT, R7, -0x1, R4 ;  /* 0xffffffff07037810 */ /* 0x001fc60007ffe004 */
[----:B------:R-:W-:Y:S02]  /*0510*/  IMAD.MOV.U32 R2, RZ, RZ, 0x40 ;  /* 0x00000040ff027424 */ /* 0x000fe400078e00ff */
[----:B------:R-:W-:-:S04]  /*0520*/  IMAD.HI.U32 R16, R16, R3, RZ ;  /* 0x0000000310107227 */ /* 0x000fc800078e00ff */
[----:B------:R-:W-:Y:S02]  /*0530*/  IMAD.MOV R16, RZ, RZ, -R16 ;  /* 0x000000ffff107224 */ /* 0x000fe400078e0a10 */
[----:B---3--:R-:W-:Y:S02]  /*0540*/  IMAD R7, R11, 0x140, RZ ;  /* 0x000001400b077824 */ /* 0x008fe400078e02ff */
[----:B------:R-:W-:Y:S02]  /*0550*/  IMAD R5, R4, R16, R3 ;  /* 0x0000001004057224 */ /* 0x000fe400078e0203 */
[----:B------:R-:W-:-:S03]  /*0560*/  HFMA2 R3, -RZ, RZ, 0, 0 ;  /* 0x00000000ff037431 */ /* 0x000fc600000001ff */
[----:B------:R-:W-:Y:S01]  /*0570*/  ISETP.GE.U32.AND P0, PT, R5, R4, PT ;  /* 0x000000040500720c */ /* 0x000fe20003f06070 */
[----:B------:R-:W-:-:S12]  /*0580*/  IMAD.WIDE.U32 R2, R10, 0x140, R2 ;  /* 0x000001400a027825 */ /* 0x000fd800078e0002 */
[----:B------:R-:W-:-:S04]  /*0590*/  @P0 IADD3 R5, PT, PT, -R4, R5, RZ ;  /* 0x0000000504050210 */ /* 0x000fc80007ffe1ff */
[----:B------:R-:W-:-:S13]  /*05a0*/  ISETP.GE.U32.AND P0, PT, R5, R4, PT ;  /* 0x000000040500720c */ /* 0x000fda0003f06070 */
[----:B------:R-:W-:Y:S01]  /*05b0*/  @P0 IMAD.IADD R5, R5, 0x1, -R4 ;  /* 0x0000000105050824 */ /* 0x000fe200078e0a04 */
[----:B-1----:R-:W-:Y:S02]  /*05c0*/  ISETP.NE.AND P0, PT, R21, R20, PT ;  /* 0x000000141500720c */ /* 0x002fe40003f05270 */
[----:B------:R-:W-:Y:S01]  /*05d0*/  @!P1 LOP3.LUT R5, RZ, R4, RZ, 0x33, !PT ;  /* 0x00000004ff059212 */ /* 0x000fe200078e33ff */
[----:B------:R-:W-:-:S03]  /*05e0*/  IMAD.IADD R4, R3, 0x1, R7 ;  /* 0x0000000103047824 */ /* 0x000fc600078e0207 */
[----:B------:R-:W-:Y:S01]  /*05f0*/  SHF.R.S32.HI R3, RZ, 0x1f, R5 ;  /* 0x0000001fff037819 */ /* 0x000fe20000011405 */
[-C--:B------:R-:W-:Y:S02]  /*0600*/  IMAD R7, R4, R5.reuse, RZ ;  /* 0x0000000504077224 */ /* 0x080fe400078e02ff */
[----:B------:R-:W-:-:S04]  /*0610*/  IMAD.WIDE.U32 R4, R2, R5, RZ ;  /* 0x0000000502047225 */ /* 0x000fc800078e00ff */
[----:B------:R-:W-:Y:S01]  /*0620*/  IMAD R23, R3, R2, R7 ;  /* 0x0000000203177224 */ /* 0x000fe200078e0207 */
[----:B------:R-:W-:Y:S02]  /*0630*/  MOV R3, UR6 ;  /* 0x0000000600037c02 */ /* 0x000fe40008000f00 */
[----:B------:R-:W-:Y:S01]  /*0640*/  PRMT R7, R0, 0x7770, RZ ;  /* 0x0000777000077816 */ /* 0x000fe200000000ff */
[----:B------:R-:W-:Y:S01]  /*0650*/  IMAD.IADD R23, R5, 0x1, R23 ;  /* 0x0000000105177824 */ /* 0x000fe200078e0217 */
[----:B------:R-:W-:Y:S01]  /*0660*/  MOV R2, R19 ;  /* 0x0000001300027202 */ /* 0x000fe20000000f00 */
[----:B------:R-:W-:Y:S06]  /*0670*/  @P0 BRA `(.L_x_4) ;  /* 0x0000000000640947 */ /* 0x000fec0003800000 */
[----:B------:R-:W0:Y:S01]  /*0680*/  S2R R17, SR_LANEID ;  /* 0x0000000000117919 */ /* 0x000e220000000000 */
[----:B------:R-:W-:Y:S01]  /*0690*/  VOTEU.ANY UR6, UPT, PT ;  /* 0x0000000000067886 */ /* 0x000fe200038e0100 */
[----:B-----5:R-:W-:Y:S01]  /*06a0*/  IADD3 R16, P2, PT, R8, R4, RZ ;  /* 0x0000000408107210 */ /* 0x020fe20007f5e0ff */
[----:B------:R-:W0:Y:S08]  /*06b0*/  FLO.U32 R24, UR6 ;  /* 0x0000000600187d00 */ /* 0x000e3000080e0000 */
[----:B------:R-:W1:Y:S01]  /*06c0*/  POPC R27, UR6 ;  /* 0x00000006001b7d09 */ /* 0x000e620008000000 */
[----:B0-----:R-:W-:Y:S01]  /*06d0*/  ISETP.EQ.U32.AND P1, PT, R24, R17, PT ;  /* 0x000000111800720c */ /* 0x001fe20003f22070 */
[----:B------:R-:W-:-:S12]  /*06e0*/  IMAD.X R17, R9, 0x1, R23, P2 ;  /* 0x0000000109117824 */ /* 0x000fd800010e0617 */
[----:B-1----:R-:W2:Y:S04]  /*06f0*/  @P1 ATOM.E.ADD.STRONG.GPU PT, R27, desc[UR8][R16.64+0x4], R27 ;  /* 0x8000041b101b198a */ /* 0x002ea800081ef108 */
[----:B------:R-:W3:Y:S01]  /*0700*/  LD.E.STRONG.SYS R25, desc[UR8][R16.64+0x8] ;  /* 0x0000080810197980 */ /* 0x000ee2000c115900 */
[----:B------:R-:W0:Y:S02]  /*0710*/  S2R R26, SR_LTMASK ;  /* 0x00000000001a7919 */ /* 0x000e240000003900 */
[----:B0-----:R-:W-:-:S04]  /*0720*/  LOP3.LUT R26, R26, UR6, RZ, 0xc0, !PT ;  /* 0x000000061a1a7c12 */ /* 0x001fc8000f8ec0ff */
[----:B------:R-:W0:Y:S01]  /*0730*/  POPC R29, R26 ;  /* 0x0000001a001d7309 */ /* 0x000e220000000000 */
[----:B--2---:R-:W0:Y:S02]  /*0740*/  SHFL.IDX PT, R22, R27, R24, 0x1f ;  /* 0x00001f181b167589 */ /* 0x004e2400000e0000 */
[----:B0-----:R-:W-:-:S05]  /*0750*/  IMAD.IADD R22, R22, 0x1, R29 ;  /* 0x0000000116167824 */ /* 0x001fca00078e021d */
[----:B---3--:R-:W-:-:S04]  /*0760*/  IADD3 R25, PT, PT, R22, -R25, RZ ;  /* 0x8000001916197210 */ /* 0x008fc80007ffe0ff */
[----:B------:R-:W-:-:S13]  /*0770*/  ISETP.GE.U32.AND P1, PT, R25, R10, PT ;  /* 0x0000000a1900720c */ /* 0x000fda0003f26070 */
[----:B------:R-:W-:Y:S05]  /*0780*/  @!P1 BRA `(.L_x_4) ;  /* 0x0000000000209947 */ /* 0x000fea0003800000 */
.L_x_5:
[----:B------:R-:W-:Y:S06]  /*0790*/  MEMBAR.SC.SYS ;  /* 0x0000000000007992 */ /* 0x000fec0000003000 */
[----:B------:R-:W-:-:S00]  /*07a0*/  ERRBAR ;  /* 0x00000000000079ab */ /* 0x000fc00000000000 */
[----:B------:R-:W-:Y:S06]  /*07b0*/  CGAERRBAR ;  /* 0x00000000000075ab */ /* 0x000fec0000000000 */
[----:B------:R-:W-:Y:S04]  /*07c0*/  CCTL.IVALL ;  /* 0x00000000ff00798f */ /* 0x000fe80002000000 */
[----:B------:R-:W2:Y:S02]  /*07d0*/  LD.E.STRONG.SYS R25, desc[UR8][R16.64+0x8] ;  /* 0x0000080810197980 */ /* 0x000ea4000c115900 */
[----:B--2---:R-:W-:-:S05]  /*07e0*/  IMAD.IADD R25, R22, 0x1, -R25 ;  /* 0x0000000116197824 */ /* 0x004fca00078e0a19 */
[----:B------:R-:W-:-:S13]  /*07f0*/  ISETP.GE.U32.AND P1, PT, R25, R10, PT ;  /* 0x0000000a1900720c */ /* 0x000fda0003f26070 */
[----:B------:R-:W-:Y:S05]  /*0800*/  @P1 BRA `(.L_x_5) ;  /* 0xfffffffc00e01947 */ /* 0x000fea000383ffff */
.L_x_4:
[----:B------:R-:W-:Y:S05]  /*0810*/  BSYNC.RECONVERGENT B1 ;  /* 0x0000000000017941 */ /* 0x000fea0003800200 */
.L_x_3:
[----:B------:R-:W-:Y:S01]  /*0820*/  IABS R5, R10 ;  /* 0x0000000a00057213 */ /* 0x000fe20000000000 */
[----:B------:R0:W1:Y:S03]  /*0830*/  SHFL.IDX PT, R22, R22, R21, 0x1f ;  /* 0x00001f1516167589 */ /* 0x00006600000e0000 */
[----:B------:R-:W2:Y:S01]  /*0840*/  I2F.U32.RP R11, R5 ;  /* 0x00000005000b7306 */ /* 0x000ea20000209000 */
[----:B0-----:R-:W-:-:S07]  /*0850*/  HFMA2 R21, -RZ, RZ, 0, 0 ;  /* 0x00000000ff157431 */ /* 0x001fce00000001ff */
[----:B--2---:R-:W0:Y:S01]  /*0860*/  MUFU.RCP R11, R11 ;  /* 0x0000000b000b7308 */ /* 0x004e220000001000 */
[----:B-1----:R-:W-:Y:S01]  /*0870*/  ISETP.GE.AND P2, PT, R22, RZ, PT ;  /* 0x000000ff1600720c */ /* 0x002fe20003f46270 */
[----:B0-----:R-:W-:-:S06]  /*0880*/  VIADD R16, R11, 0xffffffe ;  /* 0x0ffffffe0b107836 */ /* 0x001fcc0000000000 */
[----:B------:R0:W1:Y:S02]  /*0890*/  F2I.FTZ.U32.TRUNC.NTZ R17, R16 ;  /* 0x0000001000117305 */ /* 0x000064000021f000 */
[----:B0-----:R-:W-:Y:S01]  /*08a0*/  IMAD.MOV.U32 R16, RZ, RZ, RZ ;  /* 0x000000ffff107224 */ /* 0x001fe200078e00ff */
[----:B-1----:R-:W-:-:S05]  /*08b0*/  IADD3 R24, PT, PT, RZ, -R17, RZ ;  /* 0x80000011ff187210 */ /* 0x002fca0007ffe0ff */
[----:B------:R-:W-:Y:S01]  /*08c0*/  IMAD R25, R24, R5, RZ ;  /* 0x0000000518197224 */ /* 0x000fe200078e02ff */
[----:B------:R-:W-:-:S03]  /*08d0*/  IABS R24, R22 ;  /* 0x0000001600187213 */ /* 0x000fc60000000000 */
[----:B------:R-:W-:Y:S01]  /*08e0*/  IMAD.HI.U32 R17, R17, R25, R16 ;  /* 0x0000001911117227 */ /* 0x000fe200078e0010 */
[----:B------:R-:W-:-:S05]  /*08f0*/  IABS R25, R10 ;  /* 0x0000000a00197213 */ /* 0x000fca0000000000 */
[----:B------:R-:W-:Y:S02]  /*0900*/  IMAD.MOV R11, RZ, RZ, -R25 ;  /* 0x000000ffff0b7224 */ /* 0x000fe400078e0a19 */
[----:B------:R-:W-:-:S04]  /*0910*/  IMAD.HI.U32 R17, R17, R24, RZ ;  /* 0x0000001811117227 */ /* 0x000fc800078e00ff */
[----:B------:R-:W-:-:S05]  /*0920*/  IMAD R11, R17, R11, R24 ;  /* 0x0000000b110b7224 */ /* 0x000fca00078e0218 */
[----:B------:R-:W-:-:S13]  /*0930*/  ISETP.GT.U32.AND P1, PT, R5, R11, PT ;  /* 0x0000000b0500720c */ /* 0x000fda0003f24070 */
[----:B------:R-:W-:Y:S02]  /*0940*/  @!P1 IADD3 R11, PT, PT, R11, -R5, RZ ;  /* 0x800000050b0b9210 */ /* 0x000fe40007ffe0ff */
[----:B------:R-:W-:Y:S02]  /*0950*/  ISETP.NE.AND P1, PT, R10, RZ, PT ;  /* 0x000000ff0a00720c */ /* 0x000fe40003f25270 */
[----:B------:R-:W-:-:S13]  /*0960*/  ISETP.GT.U32.AND P3, PT, R5, R11, PT ;  /* 0x0000000b0500720c */ /* 0x000fda0003f64070 */
[----:B------:R-:W-:Y:S01]  /*0970*/  @!P3 IMAD.IADD R11, R11, 0x1, -R5 ;  /* 0x000000010b0bb824 */ /* 0x000fe200078e0a05 */
[----:B-----5:R-:W-:-:S03]  /*0980*/  IADD3 R4, P3, PT, R8, R4, RZ ;  /* 0x0000000408047210 */ /* 0x020fc60007f7e0ff */
[----:B------:R-:W-:Y:S01]  /*0990*/  @!P2 IMAD.MOV R11, RZ, RZ, -R11 ;  /* 0x000000ffff0ba224 */ /* 0x000fe200078e0a0b */
[----:B------:R-:W-:Y:S02]  /*09a0*/  IADD3.X R5, PT, PT, R9, R23, RZ, P3, !PT ;  /* 0x0000001709057210 */ /* 0x000fe40001ffe4ff */
[----:B------:R-:W-:Y:S02]  /*09b0*/  IADD3 R8, P3, PT, R4, 0x40, RZ ;  /* 0x0000004004087810 */ /* 0x000fe40007f7e0ff */
[----:B------:R-:W-:Y:S02]  /*09c0*/  @!P1 LOP3.LUT R11, RZ, R10, RZ, 0x33, !PT ;  /* 0x0000000aff0b9212 */ /* 0x000fe400078e33ff */
[----:B------:R-:W-:Y:S02]  /*09d0*/  IADD3.X R9, PT, PT, RZ, R5, RZ, P3, !PT ;  /* 0x00000005ff097210 */ /* 0x000fe40001ffe4ff */
[----:B------:R-:W-:Y:S01]  /*09e0*/  SHF.R.S32.HI R10, RZ, 0x1f, R11 ;  /* 0x0000001fff0a7819 */ /* 0x000fe2000001140b */
[----:B------:R-:W-:-:S04]  /*09f0*/  IMAD.WIDE R16, R11, 0x140, R8 ;  /* 0x000001400b107825 */ /* 0x000fc800078e0208 */
[----:B------:R-:W-:-:S04]  /*0a00*/  IMAD.WIDE.U32 R16, R20, 0x8, R16 ;  /* 0x0000000814107825 */ /* 0x000fc800078e0010 */
[----:B------:R-:W-:Y:S01]  /*0a10*/  IMAD.MOV.U32 R20, RZ, RZ, R18 ;  /* 0x000000ffff147224 */ /* 0x000fe200078e0012 */
[----:B------:R0:W-:Y:S03]  /*0a20*/  ST.E.64 desc[UR8][R16.64+0x10], R14 ;  /* 0x0000100e10007985 */ /* 0x0001e6000c101b08 */
[----:B0-----:R-:W-:Y:S05]  /*0a30*/  @P0 RET.REL.NODEC R20 `(_Z6tstfunPVj) ;  /* 0xfffffff414700950 */ /* 0x001fea0003c3ffff */
[----:B------:R-:W-:Y:S01]  /*0a40*/  IMAD.WIDE.U32 R8, R11, 0x140, R8 ;  /* 0x000001400b087825 */ /* 0x000fe200078e0008 */
[----:B------:R-:W-:-:S03]  /*0a50*/  IADD3 R23, PT, PT, R22, 0x1, RZ ;  /* 0x0000000116177810 */ /* 0x000fc60007ffe0ff */
[----:B------:R-:W-:-:S04]  /*0a60*/  IMAD R11, R10, 0x140, RZ ;  /* 0x000001400a0b7824 */ /* 0x000fc800078e02ff */
[----:B------:R-:W-:-:S05]  /*0a70*/  IMAD.IADD R9, R9, 0x1, R11 ;  /* 0x0000000109097824 */ /* 0x000fca00078e020b */
[----:B------:R-:W-:Y:S04]  /*0a80*/  ST.E.64 desc[UR8][R8.64], R2 ;  /* 0x0000000208007985 */ /* 0x000fe8000c101b08 */
[----:B------:R0:W-:Y:S04]  /*0a90*/  ST.E.64 desc[UR8][R8.64+0x8], R6 ;  /* 0x0000080608007985 */ /* 0x0001e8000c101b08 */
[----:B------:R-:W2:Y:S01]  /*0aa0*/  ATOM.E.CAS.STRONG.GPU PT, R11, [R4], R22, R23 ;  /* 0x00000016040b738b */ /* 0x000ea200001ee117 */
[----:B------:R-:W-:Y:S01]  /*0ab0*/  IMAD.MOV.U32 R10, RZ, RZ, R18 ;  /* 0x000000ffff0a7224 */ /* 0x000fe200078e0012 */
[----:B--2---:R-:W-:-:S02]  /*0ac0*/  ISETP.NE.AND P0, PT, R11, R22, PT ;  /* 0x000000160b00720c */ /* 0x004fc40003f05270 */
[----:B------:R-:W-:-:S11]  /*0ad0*/  MOV R11, 0x0 ;  /* 0x00000000000b7802 */ /* 0x000fd60000000f00 */
[----:B0-----:R-:W-:Y:S05]  /*0ae0*/  @!P0 RET.REL.NODEC R10 `(_Z6tstfunPVj) ;  /* 0xfffffff40a448950 */ /* 0x001fea0003c3ffff */
.L_x_6:
[----:B------:R-:W-:Y:S06]  /*0af0*/  MEMBAR.SC.SYS ;  /* 0x0000000000007992 */ /* 0x000fec0000003000 */
[----:B------:R-:W-:-:S00]  /*0b00*/  ERRBAR ;  /* 0x00000000000079ab */ /* 0x000fc00000000000 */
[----:B------:R-:W-:Y:S06]  /*0b10*/  CGAERRBAR ;  /* 0x00000000000075ab */ /* 0x000fec0000000000 */
[----:B------:R-:W-:Y:S04]  /*0b20*/  CCTL.IVALL ;  /* 0x00000000ff00798f */ /* 0x000fe80002000000 */
[----:B------:R-:W2:Y:S02]  /*0b30*/  ATOM.E.CAS.STRONG.GPU PT, R3, [R4], R22, R23 ;  /* 0x000000160403738b */ /* 0x000ea400001ee117 */
[----:B--2---:R-:W-:-:S13]  /*0b40*/  ISETP.NE.AND P0, PT, R3, R22, PT ;  /* 0x000000160300720c */ /* 0x004fda0003f05270 */
[----:B------:R-:W-:Y:S05]  /*0b50*/  @P0 BRA `(.L_x_6) ;  /* 0xfffffffc00e40947 */ /* 0x000fea000383ffff */
[----:B------:R-:W-:Y:S01]  /*0b60*/  IMAD.MOV.U32 R2, RZ, RZ, R18 ;  /* 0x000000ffff027224 */ /* 0x000fe200078e0012 */
[----:B------:R-:W-:-:S04]  /*0b70*/  MOV R3, 0x0 ;  /* 0x0000000000037802 */ /* 0x000fc80000000f00 */
[----:B------:R-:W-:Y:S05]  /*0b80*/  RET.REL.NODEC R2 `(_Z6tstfunPVj) ;  /* 0xfffffff4021c7950 */ /* 0x000fea0003c3ffff */
.L_x_7:
[----:B------:R-:W-:-:S00]  /*0b90*/  BRA `(.L_x_7) ;  /* 0xfffffffc00fc7947 */ /* 0x000fc0000383ffff */
[----:B------:R-:W-:-:S00]  /*0ba0*/  NOP ;  /* 0x0000000000007918 */ /* 0x000fc00000000000 */
        /* <DEDUP_REMOVED lines=13> */
.L_x_14:


//--------------------- .text._autogen_cb_devinit --------------------------
	.section	.text._autogen_cb_devinit,"ax",@progbits
	.align	128
        .global         _autogen_cb_devinit
        .type           _autogen_cb_devinit,@function
        .size           _autogen_cb_devinit,(.L_x_13 - _autogen_cb_devinit)
        .other          _autogen_cb_devinit,@"STO_CUDA_ENTRY STV_DEFAULT"
_autogen_cb_devinit:
.text._autogen_cb_devinit:
[----:B------:R-:W-:Y:S01]  /*0000*/  LDC R1, c[0x0][0x37c] ;  /* 0x0000df00ff017b82 */ /* 0x000fe20000000800 */
[----:B------:R-:W0:Y:S07]  /*0010*/  LDCU UR11, c[0x0][0x380] ;  /* 0x00007000ff0b77ac */ /* 0x000e2e0008000800 */
[----:B------:R-:W1:Y:S01]  /*0020*/  LDC.64 R2, c[0x4][0x18] ;  /* 0x01000600ff027b82 */ /* 0x000e620000000a00 */
[----:B------:R-:W-:Y:S01]  /*0030*/  MOV R0, 0x190 ;  /* 0x0000019000007802 */ /* 0x000fe20000000f00 */
[----:B------:R-:W2:Y:S01]  /*0040*/  LDCU.64 UR6, c[0x0][0x390] ;  /* 0x00007200ff0677ac */ /* 0x000ea20008000a00 */
[----:B------:R-:W1:Y:S05]  /*0050*/  LDCU.64 UR12, c[0x0][0x358] ;  /* 0x00006b00ff0c77ac */ /* 0x000e6a0008000a00 */
[----:B------:R-:W1:Y:S01]  /*0060*/  LDC.64 R4, c[0x0][0x388] ;  /* 0x0000e200ff047b82 */ /* 0x000e620000000a00 */
[----:B0-----:R-:W-:-:S04]  /*0070*/  USHF.L.U32 UR4, UR11, 0x6, URZ ;  /* 0x000000060b047899 */ /* 0x001fc800080006ff */
[----:B------:R-:W-:Y:S02]  /*0080*/  USHF.R.S32.HI UR5, URZ, 0x1f, UR4 ;  /* 0x0000001fff057899 */ /* 0x000fe40008011404 */
[----:B------:R-:W-:Y:S02]  /*0090*/  ULOP3.LUT UR8, URZ, UR4, URZ, 0x33, !UPT ;  /* 0x00000004ff087292 */ /* 0x000fe4000f8e33ff */
[----:B------:R-:W-:Y:S02]  /*00a0*/  ULOP3.LUT UR5, URZ, UR5, URZ, 0x33, !UPT ;  /* 0x00000005ff057292 */ /* 0x000fe4000f8e33ff */
[----:B--2---:R-:W-:-:S04]  /*00b0*/  UIADD3 UR8, UP0, UPT, UR8, UR6, URZ ;  /* 0x0000000608087290 */ /* 0x004fc8000ff1e0ff */
[----:B------:R-:W-:Y:S01]  /*00c0*/  UIADD3.X UR10, UPT, UPT, UR5, UR7, URZ, UP0, !UPT ;  /* 0x00000007050a7290 */ /* 0x000fe200087fe4ff */
[----:B-1----:R0:W-:Y:S03]  /*00d0*/  STG.E.64 desc[UR12][R2.64], R4 ;  /* 0x0000000402007986 */ /* 0x0021e6000c101b0c */
[----:B------:R-:W-:-:S04]  /*00e0*/  UIMAD.WIDE.U32 UR4, UR10, -0x33333333, URZ ;  /* 0xcccccccd0a0478a5 */ /* 0x000fc8000f8e00ff */
[----:B------:R-:W-:Y:S02]  /*00f0*/  UIMAD.WIDE.U32 UR6, UP0, UR8, -0x33333334, UR4 ;  /* 0xcccccccc080678a5 */ /* 0x000fe4000f800004 */
[----:B------:R-:W-:Y:S02]  /*0100*/  UIMAD.WIDE.U32 UR4, UR8, -0x33333333, URZ ;  /* 0xcccccccd080478a5 */ /* 0x000fe4000f8e00ff */
[----:B------:R-:W-:Y:S02]  /*0110*/  UIADD3.X UR9, UPT, UPT, URZ, URZ, URZ, UP0, !UPT ;  /* 0x000000ffff097290 */ /* 0x000fe400087fe4ff */
[----:B------:R-:W-:Y:S01]  /*0120*/  UIADD3 URZ, UP0, UPT, UR5, UR6, URZ ;  /* 0x0000000605ff7290 */ /* 0x000fe2000ff1e0ff */
[----:B------:R-:W-:Y:S01]  /*0130*/  UMOV UR8, UR7 ;  /* 0x0000000700087c82 */ /* 0x000fe20008000000 */
[----:B------:R-:W-:Y:S02]  /*0140*/  USHF.R.S32.HI UR6, URZ, 0x1f, UR11 ;  /* 0x0000001fff067899 */ /* 0x000fe4000801140b */
[----:B------:R-:W-:-:S04]  /*0150*/  UIMAD.WIDE.U32.X UR4, UR10, -0x33333334, UR8, UP0 ;  /* 0xcccccccc0a0478a5 */ /* 0x000fc800080e0408 */
[----:B------:R-:W-:Y:S02]  /*0160*/  USHF.R.U64 UR7, UR4, 0x8, UR5 ;  /* 0x0000000804077899 */ /* 0x000fe40008001205 */
[----:B0-----:R-:W-:-:S12]  /*0170*/  USHF.R.U32.HI UR4, URZ, 0x8, UR5 ;  /* 0x00000008ff047899 */ /* 0x001fd80008011605 */
[----:B------:R-:W-:Y:S05]  /*0180*/  CALL.REL.NOINC `($__internal_0_$__cuda_sm20_div_u64) ;  /* 0x0000000800547944 */ /* 0x000fea0003c00000 */
[----:B------:R-:W0:Y:S08]  /*0190*/  LDC.64 R4, c[0x4][0x10] ;  /* 0x01000400ff047b82 */ /* 0x000e300000000a00 */
[----:B------:R-:W1:Y:S08]  /*01a0*/  LDC R0, c[0x0][0x380] ;  /* 0x0000e000ff007b82 */ /* 0x000e700000000800 */
[----:B------:R-:W2:Y:S08]  /*01b0*/  LDC.64 R8, c[0x4][RZ] ;  /* 0x01000000ff087b82 */ /* 0x000eb00000000a00 */
[----:B------:R-:W3:Y:S01]  /*01c0*/  LDC.64 R2, c[0x4][0x8] ;  /* 0x01000200ff027b82 */ /* 0x000ee20000000a00 */
[----:B0-----:R0:W-:Y:S07]  /*01d0*/  STG.E.64 desc[UR12][R4.64], R6 ;  /* 0x0000000604007986 */ /* 0x0011ee000c101b0c */
[----:B------:R-:W3:Y:S01]  /*01e0*/  LDC.64 R10, c[0x0][0x388] ;  /* 0x0000e200ff0a7b82 */ /* 0x000ee20000000a00 */
[----:B-1----:R-:W-:Y:S01]  /*01f0*/  ISETP.GE.AND P0, PT, R0, 0x1, PT ;  /* 0x000000010000780c */ /* 0x002fe20003f06270 */
[----:B--2---:R0:W-:Y:S04]  /*0200*/  STG.E desc[UR12][R8.64], R0 ;  /* 0x0000000008007986 */ /* 0x0041e8000c10190c */
[----:B---3--:R0:W-:Y:S08]  /*0210*/  STG.E.64 desc[UR12][R2.64], R10 ;  /* 0x0000000a02007986 */ /* 0x0081f0000c101b0c */
[----:B------:R-:W-:Y:S05]  /*0220*/  @!P0 BRA `(.L_x_8) ;  /* 0x0000000800188947 */ /* 0x000fea0003800000 */
[----:B0-----:R-:W0:Y:S01]  /*0230*/  LDC.64 R6, c[0x0][0x388] ;  /* 0x0000e200ff067b82 */ /* 0x001e220000000a00 */
[----:B------:R-:W-:Y:S01]  /*0240*/  ISETP.GT.AND P0, PT, R0, 0x1, PT ;  /* 0x000000010000780c */ /* 0x000fe20003f04270 */
[----:B0-----:R1:W-:Y:S04]  /*0250*/  ST.E desc[UR12][R6.64], RZ ;  /* 0x000000ff06007985 */ /* 0x0013e8000c10190c */
[----:B------:R1:W-:Y:S04]  /*0260*/  ST.E desc[UR12][R6.64+0x4], RZ ;  /* 0x000004ff06007985 */ /* 0x0003e8000c10190c */
[----:B------:R1:W-:Y:S04]  /*0270*/  ST.E desc[UR12][R6.64+0x8], RZ ;  /* 0x000008ff06007985 */ /* 0x0003e8000c10190c */
[----:B------:R-:W-:Y:S05]  /*0280*/  @!P0 BRA `(.L_x_8) ;  /* 0x0000000800008947 */ /* 0x000fea0003800000 */
[----:B------:R-:W-:Y:S01]  /*0290*/  UMOV UR6, 0x1 ;  /* 0x0000000100067882 */ /* 0x000fe20000000000 */
[----:B------:R-:W-:Y:S01]  /*02a0*/  UMOV UR4, URZ ;  /* 0x000000ff00047c82 */ /* 0x000fe20008000000 */
[----:B-1----:R-:W-:Y:S01]  /*02b0*/  IADD3 R6, PT, PT, R0, -UR6, RZ ;  /* 0x8000000600067c10 */ /* 0x002fe2000fffe0ff */
[----:B------:R-:W-:Y:S01]  /*02c0*/  UMOV UR5, URZ ;  /* 0x000000ff00057c82 */ /* 0x000fe20008000000 */
[----:B------:R-:W-:Y:S02]  /*02d0*/  PLOP3.LUT P0, PT, PT, PT, PT, 0x80, 0x8 ;  /* 0x000000000008781c */ /* 0x000fe40003f0f070 */
[----:B------:R-:W-:-:S13]  /*02e0*/  ISETP.GT.AND P1, PT, R6, 0x3, PT ;  /* 0x000000030600780c */ /* 0x000fda0003f24270 */
[----:B------:R-:W-:Y:S05]  /*02f0*/  @!P1 BRA `(.L_x_9) ;  /* 0x0000000400089947 */ /* 0x000fea0003800000 */
[----:B------:R-:W-:Y:S02]  /*0300*/  PLOP3.LUT P0, PT, PT, PT, PT, 0x8, 0x80 ;  /* 0x000000000080781c */ /* 0x000fe40003f0e170 */
[----:B------:R-:W-:-:S11]  /*0310*/  IADD3 R14, PT, PT, R0, -0x3, RZ ;  /* 0xfffffffd000e7810 */ /* 0x000fd60007ffe0ff */
.L_x_10:
[----:B------:R-:W2:Y:S04]  /*0320*/  LDG.E.64 R10, desc[UR12][R4.64] ;  /* 0x0000000c040a7981 */ /* 0x000ea8000c1e1b00 */
[----:B0-----:R-:W3:Y:S01]  /*0330*/  LDG.E.64 R8, desc[UR12][R2.64] ;  /* 0x0000000c02087981 */ /* 0x001ee2000c1e1b00 */
[----:B------:R-:W-:Y:S02]  /*0340*/  HFMA2 R6, -RZ, RZ, 0, 3.814697265625e-06 ;  /* 0x00000040ff067431 */ /* 0x000fe400000001ff */
[----:B------:R-:W-:Y:S01]  /*0350*/  IMAD.MOV.U32 R7, RZ, RZ, 0x0 ;  /* 0x00000000ff077424 */ /* 0x000fe200078e00ff */
[----:B------:R-:W-:-:S04]  /*0360*/  UIADD3 UR7, UP0, UPT, UR4, 0x1, URZ ;  /* 0x0000000104077890 */ /* 0x000fc8000ff1e0ff */
[----:B------:R-:W-:Y:S01]  /*0370*/  UIADD3.X UR8, UPT, UPT, URZ, UR5, URZ, UP0, !UPT ;  /* 0x00000005ff087290 */ /* 0x000fe200087fe4ff */
[----:B--2---:R-:W-:Y:S02]  /*0380*/  IMAD R13, R11, 0x140, RZ ;  /* 0x000001400b0d7824 */ /* 0x004fe400078e02ff */
[----:B------:R-:W-:-:S05]  /*0390*/  IMAD.WIDE.U32 R10, R10, 0x140, R6 ;  /* 0x000001400a0a7825 */ /* 0x000fca00078e0006 */
[----:B------:R-:W-:Y:S01]  /*03a0*/  IADD3 R11, PT, PT, R11, R13, RZ ;  /* 0x0000000d0b0b7210 */ /* 0x000fe20007ffe0ff */
[----:B---3--:R-:W-:-:S04]  /*03b0*/  IMAD.WIDE.U32 R8, R10, UR7, R8 ;  /* 0x000000070a087c25 */ /* 0x008fc8000f8e0008 */
[----:B------:R-:W-:-:S04]  /*03c0*/  IMAD R11, R11, UR7, RZ ;  /* 0x000000070b0b7c24 */ /* 0x000fc8000f8e02ff */
[----:B------:R-:W-:-:S05]  /*03d0*/  IMAD R11, R10, UR8, R11 ;  /* 0x000000080a0b7c24 */ /* 0x000fca000f8e020b */
[----:B------:R-:W-:-:S05]  /*03e0*/  IADD3 R9, PT, PT, R9, R11, RZ ;  /* 0x0000000b09097210 */ /* 0x000fca0007ffe0ff */
[----:B------:R-:W-:Y:S04]  /*03f0*/  ST.E desc[UR12][R8.64], RZ ;  /* 0x000000ff08007985 */ /* 0x000fe8000c10190c */
[----:B------:R-:W-:Y:S04]  /*0400*/  ST.E desc[UR12][R8.64+0x4], RZ ;  /* 0x000004ff08007985 */ /* 0x000fe8000c10190c */
[----:B------:R0:W-:Y:S04]  /*0410*/  ST.E desc[UR12][R8.64+0x8], RZ ;  /* 0x000008ff08007985 */ /* 0x0001e8000c10190c */
[----:B------:R-:W2:Y:S04]  /*0420*/  LDG.E.64 R12, desc[UR12][R4.64] ;  /* 0x0000000c040c7981 */ /* 0x000ea8000c1e1b00 */
[----:B------:R-:W3:Y:S01]  /*0430*/  LDG.E.64 R10, desc[UR12][R2.64] ;  /* 0x0000000c020a7981 */ /* 0x000ee2000c1e1b00 */
[----:B------:R-:W-:-:S04]  /*0440*/  UIADD3 UR7, UP0, UPT, UR4, 0x2, URZ ;  /* 0x0000000204077890 */ /* 0x000fc8000ff1e0ff */
[----:B------:R-:W-:Y:S01]  /*0450*/  UIADD3.X UR8, UPT, UPT, URZ, UR5, URZ, UP0, !UPT ;  /* 0x00000005ff087290 */ /* 0x000fe200087fe4ff */
[----:B--2---:R-:W-:Y:S02]  /*0460*/  IMAD R15, R13, 0x140, RZ ;  /* 0x000001400d0f7824 */ /* 0x004fe400078e02ff */
[----:B------:R-:W-:-:S04]  /*0470*/  IMAD.WIDE.U32 R12, R12, 0x140, R6 ;  /* 0x000001400c0c7825 */ /* 0x000fc800078e0006 */
[----:B------:R-:W-:Y:S02]  /*0480*/  IMAD.IADD R13, R13, 0x1, R15 ;  /* 0x000000010d0d7824 */ /* 0x000fe400078e020f */
[----:B---3--:R-:W-:-:S04]  /*0490*/  IMAD.WIDE.U32 R10, R12, UR7, R10 ;  /* 0x000000070c0a7c25 */ /* 0x008fc8000f8e000a */
[----:B------:R-:W-:Y:S01]  /*04a0*/  IMAD R13, R13, UR7, RZ ;  /* 0x000000070d0d7c24 */ /* 0x000fe2000f8e02ff */
[----:B0-----:R-:W-:-:S03]  /*04b0*/  MOV R8, R10 ;  /* 0x0000000a00087202 */ /* 0x001fc60000000f00 */
        /* <DEDUP_REMOVED lines=10> */
[----:B------:R-:W-:-:S05]  /*0560*/  IMAD.WIDE.U32 R12, R12, 0x140, R6 ;  /* 0x000001400c0c7825 */ /* 0x000fca00078e0006 */
[----:B------:R-:W-:Y:S01]  /*0570*/  IADD3 R13, PT, PT, R13, R15, RZ ;  /* 0x0000000f0d0d7210 */ /* 0x000fe20007ffe0ff */
[----:B---3--:R-:W-:-:S04]  /*0580*/  IMAD.WIDE.U32 R10, R12, UR7, R10 ;  /* 0x000000070c0a7c25 */ /* 0x008fc8000f8e000a */
[----:B------:R-:W-:Y:S01]  /*0590*/  IMAD R13, R13, UR7, RZ ;  /* 0x000000070d0d7c24 */ /* 0x000fe2000f8e02ff */
[----:B0-----:R-:W-:-:S03]  /*05a0*/  MOV R8, R10 ;  /* 0x0000000a00087202 */ /* 0x001fc60000000f00 */
[----:B------:R-:W-:-:S04]  /*05b0*/  IMAD R13, R12, UR8, R13 ;  /* 0x000000080c0d7c24 */ /* 0x000fc8000f8e020d */
[----:B------:R-:W-:-:S05]  /*05c0*/  IMAD.IADD R9, R11, 0x1, R13 ;  /* 0x000000010b097824 */ /* 0x000fca00078e020d */
[----:B------:R0:W-:Y:S04]  /*05d0*/  ST.E desc[UR12][R8.64], RZ ;  /* 0x000000ff08007985 */ /* 0x0001e8000c10190c */
[----:B------:R0:W-:Y:S04]  /*05e0*/  ST.E desc[UR12][R8.64+0x4], RZ ;  /* 0x000004ff08007985 */ /* 0x0001e8000c10190c */
[----:B------:R0:W-:Y:S04]  /*05f0*/  ST.E desc[UR12][R8.64+0x8], RZ ;  /* 0x000008ff08007985 */ /* 0x0001e8000c10190c */
[----:B------:R-:W2:Y:S04]  /*0600*/  LDG.E.64 R12, desc[UR12][R4.64] ;  /* 0x0000000c040c7981 */ /* 0x000ea8000c1e1b00 */
[----:B------:R-:W3:Y:S01]  /*0610*/  LDG.E.64 R10, desc[UR12][R2.64] ;  /* 0x0000000c020a7981 */ /* 0x000ee2000c1e1b00 */
[----:B------:R-:W-:-:S02]  /*0620*/  UIADD3 UR4, UP0, UPT, UR4, 0x4, URZ ;  /* 0x0000000404047890 */ /* 0x000fc4000ff1e0ff */
[----:B------:R-:W-:Y:S02]  /*0630*/  UIADD3 UR6, UPT, UPT, UR6, 0x4, URZ ;  /* 0x0000000406067890 */ /* 0x000fe4000fffe0ff */
[----:B------:R-:W-:-:S04]  /*0640*/  UIADD3.X UR5, UPT, UPT, URZ, UR5, URZ, UP0, !UPT ;  /* 0x00000005ff057290 */ /* 0x000fc800087fe4ff */
[----:B------:R-:W-:Y:S01]  /*0650*/  ISETP.LE.AND P1, PT, R14, UR6, PT ;  /* 0x000000060e007c0c */ /* 0x000fe2000bf23270 */
[----:B--2---:R-:W-:-:S04]  /*0660*/  IMAD.WIDE.U32 R6, R12, 0x140, R6 ;  /* 0x000001400c067825 */ /* 0x004fc800078e0006 */
[----:B------:R-:W-:Y:S02]  /*0670*/  IMAD R13, R13, 0x140, RZ ;  /* 0x000001400d0d7824 */ /* 0x000fe400078e02ff */
[----:B---3--:R-:W-:-:S03]  /*0680*/  IMAD.WIDE.U32 R10, R6, UR4, R10 ;  /* 0x00000004060a7c25 */ /* 0x008fc6000f8e000a */
[----:B------:R-:W-:-:S05]  /*0690*/  IADD3 R7, PT, PT, R7, R13, RZ ;  /* 0x0000000d07077210 */ /* 0x000fca0007ffe0ff */
[----:B------:R-:W-:-:S04]  /*06a0*/  IMAD R7, R7, UR4, RZ ;  /* 0x0000000407077c24 */ /* 0x000fc8000f8e02ff */
[----:B------:R-:W-:Y:S02]  /*06b0*/  IMAD R7, R6, UR5, R7 ;  /* 0x0000000506077c24 */ /* 0x000fe4000f8e0207 */
[----:B------:R-:W-:-:S03]  /*06c0*/  IMAD.MOV.U32 R6, RZ, RZ, R10 ;  /* 0x000000ffff067224 */ /* 0x000fc600078e000a */
[----:B------:R-:W-:-:S05]  /*06d0*/  IADD3 R7, PT, PT, R11, R7, RZ ;  /* 0x000000070b077210 */ /* 0x000fca0007ffe0ff */
[----:B------:R0:W-:Y:S04]  /*06e0*/  ST.E desc[UR12][R6.64], RZ ;  /* 0x000000ff06007985 */ /* 0x0001e8000c10190c */
[----:B------:R0:W-:Y:S04]  /*06f0*/  ST.E desc[UR12][R6.64+0x4], RZ ;  /* 0x000004ff06007985 */ /* 0x0001e8000c10190c */
[----:B------:R0:W-:Y:S01]  /*0700*/  ST.E desc[UR12][R6.64+0x8], RZ ;  /* 0x000008ff06007985 */ /* 0x0001e2000c10190c */
[----:B------:R-:W-:Y:S05]  /*0710*/  @!P1 BRA `(.L_x_10) ;  /* 0xfffffffc00009947 */ /* 0x000fea000383ffff */
.L_x_9:
[----:B0-----:R-:W-:-:S04]  /*0720*/  IADD3 R6, PT, PT, R0, -UR6, RZ ;  /* 0x8000000600067c10 */ /* 0x001fc8000fffe0ff */
[----:B------:R-:W-:-:S13]  /*0730*/  ISETP.GT.AND P1, PT, R6, 0x1, PT ;  /* 0x000000010600780c */ /* 0x000fda0003f24270 */
[----:B------:R-:W-:Y:S05]  /*0740*/  @!P1 BRA `(.L_x_11) ;  /* 0x0000000000849947 */ /* 0x000fea0003800000 */
[----:B------:R-:W2:Y:S04]  /*0750*/  LDG.E.64 R10, desc[UR12][R4.64] ;  /* 0x0000000c040a7981 */ /* 0x000ea8000c1e1b00 */
[----:B------:R-:W3:Y:S01]  /*0760*/  LDG.E.64 R8, desc[UR12][R2.64] ;  /* 0x0000000c02087981 */ /* 0x000ee2000c1e1b00 */
[----:B------:R-:W-:Y:S01]  /*0770*/  HFMA2 R6, -RZ, RZ, 0, 3.814697265625e-06 ;  /* 0x00000040ff067431 */ /* 0x000fe200000001ff */
[----:B------:R-:W-:Y:S01]  /*0780*/  MOV R7, 0x0 ;  /* 0x0000000000077802 */ /* 0x000fe20000000f00 */
[----:B------:R-:W-:-:S04]  /*0790*/  UIADD3 UR7, UP0, UPT, UR4, 0x1, URZ ;  /* 0x0000000104077890 */ /* 0x000fc8000ff1e0ff */
[----:B------:R-:W-:Y:S01]  /*07a0*/  UIADD3.X UR8, UPT, UPT, URZ, UR5, URZ, UP0, !UPT ;  /* 0x00000005ff087290 */ /* 0x000fe200087fe4ff */
[----:B--2---:R-:W-:Y:S02]  /*07b0*/  IMAD R13, R11, 0x140, RZ ;  /* 0x000001400b0d7824 */ /* 0x004fe400078e02ff */
[----:B------:R-:W-:-:S04]  /*07c0*/  IMAD.WIDE.U32 R10, R10, 0x140, R6 ;  /* 0x000001400a0a7825 */ /* 0x000fc800078e0006 */
[----:B------:R-:W-:Y:S02]  /*07d0*/  IMAD.IADD R11, R11, 0x1, R13 ;  /* 0x000000010b0b7824 */ /* 0x000fe400078e020d */
[----:B---3--:R-:W-:-:S04]  /*07e0*/  IMAD.WIDE.U32 R8, R10, UR7, R8 ;  /* 0x000000070a087c25 */ /* 0x008fc8000f8e0008 */
[----:B------:R-:W-:-:S04]  /*07f0*/  IMAD R11, R11, UR7, RZ ;  /* 0x000000070b0b7c24 */ /* 0x000fc8000f8e02ff */
[----:B------:R-:W-:-:S05]  /*0800*/  IMAD R11, R10, UR8, R11 ;  /* 0x000000080a0b7c24 */ /* 0x000fca000f8e020b */
[----:B------:R-:W-:-:S05]  /*0810*/  IADD3 R9, PT, PT, R9, R11, RZ ;  /* 0x0000000b09097210 */ /* 0x000fca0007ffe0ff */
[----:B------:R0:W-:Y:S04]  /*0820*/  ST.E desc[UR12][R8.64], RZ ;  /* 0x000000ff08007985 */ /* 0x0001e8000c10190c */
[----:B------:R0:W-:Y:S04]  /*0830*/  ST.E desc[UR12][R8.64+0x4], RZ ;  /* 0x000004ff08007985 */ /* 0x0001e8000c10190c */
[----:B------:R0:W-:Y:S04]  /*0840*/  ST.E desc[UR12][R8.64+0x8], RZ ;  /* 0x000008ff08007985 */ /* 0x0001e8000c10190c */
[----:B------:R-:W2:Y:S04]  /*0850*/  LDG.E.64 R12, desc[UR12][R4.64] ;  /* 0x0000000c040c7981 */ /* 0x000ea8000c1e1b00 */
[----:B------:R-:W3:Y:S01]  /*0860*/  LDG.E.64 R10, desc[UR12][R2.64] ;  /* 0x0000000c020a7981 */ /* 0x000ee2000c1e1b00 */
[----:B------:R-:W-:Y:S01]  /*0870*/  UIADD3 UR4, UP0, UPT, UR4, 0x2, URZ ;  /* 0x0000000204047890 */ /* 0x000fe2000ff1e0ff */
[----:B------:R-:W-:Y:S01]  /*0880*/  PLOP3.LUT P0, PT, PT, PT, PT, 0x8, 0x80 ;  /* 0x000000000080781c */ /* 0x000fe20003f0e170 */
[----:B------:R-:W-:-:S02]  /*0890*/  UIADD3 UR6, UPT, UPT, UR6, 0x2, URZ ;  /* 0x0000000206067890 */ /* 0x000fc4000fffe0ff */
[----:B------:R-:W-:Y:S01]  /*08a0*/  UIADD3.X UR5, UPT, UPT, URZ, UR5, URZ, UP0, !UPT ;  /* 0x00000005ff057290 */ /* 0x000fe200087fe4ff */
        /* <DEDUP_REMOVED lines=10> */
[----:B------:R0:W-:Y:S02]  /*0950*/  ST.E desc[UR12][R6.64+0x8], RZ ;  /* 0x000008ff06007985 */ /* 0x0001e4000c10190c */
.L_x_11:
[----:B------:R-:W-:-:S13]  /*0960*/  ISETP.GT.OR P0, PT, R0, UR6, P0 ;  /* 0x0000000600007c0c */ /* 0x000fda0008704670 */
[----:B------:R-:W-:Y:S05]  /*0970*/  @!P0 BRA `(.L_x_8) ;  /* 0x0000000000448947 */ /* 0x000fea0003800000 */
[----:B------:R-:W2:Y:S04]  /*0980*/  LDG.E.64 R4, desc[UR12][R4.64] ;  /* 0x0000000c04047981 */ /* 0x000ea8000c1e1b00 */
[----:B------:R-:W3:Y:S01]  /*0990*/  LDG.E.64 R2, desc[UR12][R2.64] ;  /* 0x0000000c02027981 */ /* 0x000ee2000c1e1b00 */
[----:B0-----:R-:W-:Y:S01]  /*09a0*/  HFMA2 R6, -RZ, RZ, 0, 3.814697265625e-06 ;  /* 0x00000040ff067431 */ /* 0x001fe200000001ff */
[----:B------:R-:W-:Y:S01]  /*09b0*/  MOV R7, 0x0 ;  /* 0x0000000000077802 */ /* 0x000fe20000000f00 */
[----:B------:R-:W-:-:S04]  /*09c0*/  UIADD3 UR4, UP0, UPT, UR4, 0x1, URZ ;  /* 0x0000000104047890 */ /* 0x000fc8000ff1e0ff */
[----:B------:R-:W-:Y:S01]  /*09d0*/  UIADD3.X UR5, UPT, UPT, URZ, UR5, URZ, UP0, !UPT ;  /* 0x00000005ff057290 */ /* 0x000fe200087fe4ff */
[----:B--2---:R-:W-:-:S04]  /*09e0*/  IMAD.WIDE.U32 R6, R4, 0x140, R6 ;  /* 0x0000014004067825 */ /* 0x004fc800078e0006 */
[----:B------:R-:W-:-:S05]  /*09f0*/  IMAD R9, R5, 0x140, RZ ;  /* 0x0000014005097824 */ /* 0x000fca00078e02ff */
[----:B------:R-:W-:Y:S01]  /*0a00*/  IADD3 R0, PT, PT, R7, R9, RZ ;  /* 0x0000000907007210 */ /* 0x000fe20007ffe0ff */
[----:B---3--:R-:W-:-:S04]  /*0a10*/  IMAD.WIDE.U32 R8, R6, UR4, R2 ;  /* 0x0000000406087c25 */ /* 0x008fc8000f8e0002 */
[----:B------:R-:W-:Y:S01]  /*0a20*/  IMAD R7, R0, UR4, RZ ;  /* 0x0000000400077c24 */ /* 0x000fe2000f8e02ff */
[----:B------:R-:W-:-:S03]  /*0a30*/  MOV R4, R8 ;  /* 0x0000000800047202 */ /* 0x000fc60000000f00 */
[----:B------:R-:W-:-:S04]  /*0a40*/  IMAD R7, R6, UR5, R7 ;  /* 0x0000000506077c24 */ /* 0x000fc8000f8e0207 */
[----:B------:R-:W-:-:S05]  /*0a50*/  IMAD.IADD R5, R9, 0x1, R7 ;  /* 0x0000000109057824 */ /* 0x000fca00078e0207 */
[----:B------:R2:W-:Y:S04]  /*0a60*/  ST.E desc[UR12][R4.64], RZ ;  /* 0x000000ff04007985 */ /* 0x0005e8000c10190c */
[----:B------:R2:W-:Y:S04]  /*0a70*/  ST.E desc[UR12][R4.64+0x4], RZ ;  /* 0x000004ff04007985 */ /* 0x0005e8000c10190c */
[----:B------:R2:W-:Y:S02]  /*0a80*/  ST.E desc[UR12][R4.64+0x8], RZ ;  /* 0x000008ff04007985 */ /* 0x0005e4000c10190c */
.L_x_8:
[----:B------:R-:W-:Y:S06]  /*0a90*/  MEMBAR.SC.SYS ;  /* 0x0000000000007992 */ /* 0x000fec0000003000 */
[----:B------:R-:W-:-:S00]  /*0aa0*/  ERRBAR ;  /* 0x00000000000079ab */ /* 0x000fc00000000000 */
[----:B------:R-:W-:Y:S06]  /*0ab0*/  CGAERRBAR ;  /* 0x00000000000075ab */ /* 0x000fec0000000000 */
[----:B------:R-:W-:Y:S01]  /*0ac0*/  CCTL.IVALL ;  /* 0x00000000ff00798f */ /* 0x000fe20002000000 */
[----:B------:R-:W-:Y:S05]  /*0ad0*/  EXIT ;  /* 0x000000000000794d */ /* 0x000fea0003800000 */
        .weak           $__internal_0_$__cuda_sm20_div_u64
        .type           $__internal_0_$__cuda_sm20_div_u64,@function
        .size           $__internal_0_$__cuda_sm20_div_u64,(.L_x_13 - $__internal_0_$__cuda_sm20_div_u64)
$__internal_0_$__cuda_sm20_div_u64:
[----:B------:R-:W0:Y:S01]  /*0ae0*/  LDC R2, c[0x0][0x380] ;  /* 0x0000e000ff027b82 */ /* 0x000e220000000800 */
[----:B------:R-:W-:-:S06]  /*0af0*/  MOV R3, UR6 ;  /* 0x0000000600037c02 */ /* 0x000fcc0008000f00 */
[----:B0-----:R-:W0:Y:S08]  /*0b00*/  I2F.U64.RP R3, R2 ;  /* 0x0000000200037312 */ /* 0x001e300000309000 */
[----:B0-----:R-:W0:Y:S02]  /*0b10*/  MUFU.RCP R4, R3 ;  /* 0x0000000300047308 */ /* 0x001e240000001000 */
[----:B0-----:R-:W-:-:S06]  /*0b20*/  IADD3 R4, PT, PT, R4, 0x1ffffffe, RZ ;  /* 0x1ffffffe04047810 */ /* 0x001fcc0007ffe0ff */
[----:B------:R-:W0:Y:S02]  /*0b30*/  F2I.U64.TRUNC R4, R4 ;  /* 0x0000000400047311 */ /* 0x000e24000020d800 */
[----:B0-----:R-:W-:-:S04]  /*0b40*/  IMAD.WIDE.U32 R6, R4, R2, RZ ;  /* 0x0000000204067225 */ /* 0x001fc800078e00ff */
[----:B------:R-:W-:Y:S01]  /*0b50*/  IMAD R7, R4, UR6, R7 ;  /* 0x0000000604077c24 */ /* 0x000fe2000f8e0207 */
[----:B------:R-:W-:-:S03]  /*0b60*/  IADD3 R9, P0, PT, RZ, -R6, RZ ;  /* 0x80000006ff097210 */ /* 0x000fc60007f1e0ff */
[----:B------:R-:W-:Y:S02]  /*0b70*/  IMAD R7, R5, R2, R7 ;  /* 0x0000000205077224 */ /* 0x000fe400078e0207 */
[----:B------:R-:W-:-:S04]  /*0b80*/  IMAD.HI.U32 R6, R4, R9, RZ ;  /* 0x0000000904067227 */ /* 0x000fc800078e00ff */
[----:B------:R-:W-:Y:S01]  /*0b90*/  IMAD.X R11, RZ, RZ, ~R7, P0 ;  /* 0x000000ffff0b7224 */ /* 0x000fe200000e0e07 */
[----:B------:R-:W-:-:S03]  /*0ba0*/  MOV R7, R4 ;  /* 0x0000000400077202 */ /* 0x000fc60000000f00 */
[-C--:B------:R-:W-:Y:S02]  /*0bb0*/  IMAD R13, R5, R11.reuse, RZ ;  /* 0x0000000b050d7224 */ /* 0x080fe400078e02ff */
[----:B------:R-:W-:-:S04]  /*0bc0*/  IMAD.WIDE.U32 R6, P0, R4, R11, R6 ;  /* 0x0000000b04067225 */ /* 0x000fc80007800006 */
[----:B------:R-:W-:-:S04]  /*0bd0*/  IMAD.HI.U32 R3, R5, R11, RZ ;  /* 0x0000000b05037227 */ /* 0x000fc800078e00ff */
[----:B------:R-:W-:Y:S01]  /*0be0*/  IMAD.HI.U32 R6, P1, R5, R9, R6 ;  /* 0x0000000905067227 */ /* 0x000fe20007820006 */
[----:B------:R-:W-:-:S04]  /*0bf0*/  IADD3.X R3, PT, PT, R3, R5, RZ, P0, !PT ;  /* 0x0000000503037210 */ /* 0x000fc800007fe4ff */
[----:B------:R-:W-:-:S04]  /*0c00*/  IADD3 R7, P2, PT, R13, R6, RZ ;  /* 0x000000060d077210 */ /* 0x000fc80007f5e0ff */
[----:B------:R-:W-:Y:S01]  /*0c10*/  IADD3.X R3, PT, PT, RZ, RZ, R3, P2, P1 ;  /* 0x000000ffff037210 */ /* 0x000fe200017e2403 */
[----:B------:R-:W-:-:S04]  /*0c20*/  IMAD.WIDE.U32 R4, R7, R2, RZ ;  /* 0x0000000207047225 */ /* 0x000fc800078e00ff */
[----:B------:R-:W-:Y:S01]  /*0c30*/  IMAD R5, R7, UR6, R5 ;  /* 0x0000000607057c24 */ /* 0x000fe2000f8e0205 */
[----:B------:R-:W-:-:S03]  /*0c40*/  IADD3 R9, P0, PT, RZ, -R4, RZ ;  /* 0x80000004ff097210 */ /* 0x000fc60007f1e0ff */
[----:B------:R-:W-:Y:S02]  /*0c50*/  IMAD R5, R3, R2, R5 ;  /* 0x0000000203057224 */ /* 0x000fe400078e0205 */
[----:B------:R-:W-:-:S03]  /*0c60*/  IMAD.HI.U32 R6, R7, R9, RZ ;  /* 0x0000000907067227 */ /* 0x000fc600078e00ff */
[----:B------:R-:W-:Y:S01]  /*0c70*/  IADD3.X R4, PT, PT, RZ, ~R5, RZ, P0, !PT ;  /* 0x80000005ff047210 */ /* 0x000fe200007fe4ff */
[----:B------:R-:W-:-:S04]  /*0c80*/  HFMA2 R5, -RZ, RZ, 0, 0 ;  /* 0x00000000ff057431 */ /* 0x000fc800000001ff */
[----:B------:R-:W-:-:S04]  /*0c90*/  IMAD.WIDE.U32 R6, P0, R7, R4, R6 ;  /* 0x0000000407067225 */ /* 0x000fc80007800006 */
[C---:B------:R-:W-:Y:S02]  /*0ca0*/  IMAD R8, R3.reuse, R4, RZ ;  /* 0x0000000403087224 */ /* 0x040fe400078e02ff */
[----:B------:R-:W-:-:S04]  /*0cb0*/  IMAD.HI.U32 R7, P1, R3, R9, R6 ;  /* 0x0000000903077227 */ /* 0x000fc80007820006 */
[----:B------:R-:W-:Y:S01]  /*0cc0*/  IMAD.HI.U32 R4, R3, R4, RZ ;  /* 0x0000000403047227 */ /* 0x000fe200078e00ff */
[----:B------:R-:W-:-:S03]  /*0cd0*/  IADD3 R7, P2, PT, R8, R7, RZ ;  /* 0x0000000708077210 */ /* 0x000fc60007f5e0ff */
[----:B------:R-:W-:Y:S02]  /*0ce0*/  IMAD.X R3, R4, 0x1, R3, P0 ;  /* 0x0000000104037824 */ /* 0x000fe400000e0603 */
[----:B------:R-:W-:-:S03]  /*0cf0*/  IMAD.HI.U32 R4, R7, UR7, RZ ;  /* 0x0000000707047c27 */ /* 0x000fc6000f8e00ff */
[----:B------:R-:W-:Y:S01]  /*0d00*/  IADD3.X R3, PT, PT, RZ, RZ, R3, P2, P1 ;  /* 0x000000ffff037210 */ /* 0x000fe200017e2403 */
[----:B------:R-:W-:-:S04]  /*0d10*/  IMAD.WIDE.U32 R4, R7, UR4, R4 ;  /* 0x0000000407047c25 */ /* 0x000fc8000f8e0004 */
[C---:B------:R-:W-:Y:S02]  /*0d20*/  IMAD R7, R3.reuse, UR4, RZ ;  /* 0x0000000403077c24 */ /* 0x040fe4000f8e02ff */
[----:B------:R-:W-:-:S04]  /*0d30*/  IMAD.HI.U32 R4, P0, R3, UR7, R4 ;  /* 0x0000000703047c27 */ /* 0x000fc8000f800004 */
[----:B------:R-:W-:Y:S01]  /*0d40*/  IMAD.HI.U32 R3, R3, UR4, RZ ;  /* 0x0000000403037c27 */ /* 0x000fe2000f8e00ff */
[----:B------:R-:W-:-:S04]  /*0d50*/  IADD3 R7, P1, PT, R7, R4, RZ ;  /* 0x0000000407077210 */ /* 0x000fc80007f3e0ff */
[----:B------:R-:W-:Y:S01]  /*0d60*/  IADD3.X R3, PT, PT, R3, RZ, RZ, P0, !PT ;  /* 0x000000ff03037210 */ /* 0x000fe200007fe4ff */
[----:B------:R-:W-:-:S03]  /*0d70*/  IMAD.WIDE.U32 R4, R7, R2, RZ ;  /* 0x0000000207047225 */ /* 0x000fc600078e00ff */
[----:B------:R-:W-:Y:S01]  /*0d80*/  IADD3.X R3, PT, PT, RZ, R3, RZ, P1, !PT ;  /* 0x00000003ff037210 */ /* 0x000fe20000ffe4ff */
[----:B------:R-:W-:Y:S01]  /*0d90*/  IMAD R5, R7, UR6, R5 ;  /* 0x0000000607057c24 */ /* 0x000fe2000f8e0205 */
[----:B------:R-:W-:-:S03]  /*0da0*/  IADD3 R11, P1, PT, -R4, UR7, RZ ;  /* 0x00000007040b7c10 */ /* 0x000fc6000ff3e1ff */
[-C--:B------:R-:W-:Y:S01]  /*0db0*/  IMAD R5, R3, R2.reuse, R5 ;  /* 0x0000000203057224 */ /* 0x080fe200078e0205 */
[CC--:B------:R-:W-:Y:S02]  /*0dc0*/  ISETP.GE.U32.AND P0, PT, R11.reuse, R2.reuse, PT ;  /* 0x000000020b00720c */ /* 0x0c0fe40003f06070 */
[----:B------:R-:W-:Y:S02]  /*0dd0*/  IADD3 R9, P2, PT, R11, -R2, RZ ;  /* 0x800000020b097210 */ /* 0x000fe40007f5e0ff */
[----:B------:R-:W-:Y:S02]  /*0de0*/  IADD3.X R13, PT, PT, ~R5, UR4, RZ, P1, !PT ;  /* 0x00000004050d7c10 */ /* 0x000fe40008ffe5ff */
[----:B------:R-:W-:Y:S02]  /*0df0*/  IADD3 R4, P1, PT, R7, 0x1, RZ ;  /* 0x0000000107047810 */ /* 0x000fe40007f3e0ff */
[C---:B------:R-:W-:Y:S02]  /*0e00*/  ISETP.GE.U32.AND.EX P0, PT, R13.reuse, UR6, PT, P0 ;  /* 0x000000060d007c0c */ /* 0x040fe4000bf06100 */
[----:B------:R-:W-:Y:S01]  /*0e10*/  IADD3.X R8, PT, PT, R13, ~UR6, RZ, P2, !PT ;  /* 0x800000060d087c10 */ /* 0x000fe200097fe4ff */
[----:B------:R-:W-:Y:S01]  /*0e20*/  IMAD.X R6, RZ, RZ, R3, P1 ;  /* 0x000000ffff067224 */ /* 0x000fe200008e0603 */
[----:B------:R-:W-:-:S02]  /*0e30*/  SEL R9, R9, R11, P0 ;  /* 0x0000000b09097207 */ /* 0x000fc40000000000 */
[----:B------:R-:W-:Y:S02]  /*0e40*/  SEL R5, R4, R7, P0 ;  /* 0x0000000704057207 */ /* 0x000fe40000000000 */
[----:B------:R-:W-:Y:S02]  /*0e50*/  SEL R7, R8, R13, P0 ;  /* 0x0000000d08077207 */ /* 0x000fe40000000000 */
[----:B------:R-:W-:Y:S01]  /*0e60*/  SEL R4, R6, R3, P0 ;  /* 0x0000000306047207 */ /* 0x000fe20000000000 */
[----:B------:R-:W-:Y:S01]  /*0e70*/  HFMA2 R3, -RZ, RZ, 0, 0 ;  /* 0x00000000ff037431 */ /* 0x000fe200000001ff */
[----:B------:R-:W-:Y:S02]  /*0e80*/  ISETP.GE.U32.AND P0, PT, R9, R2, PT ;  /* 0x000000020900720c */ /* 0x000fe40003f06070 */
[----:B------:R-:W-:Y:S02]  /*0e90*/  IADD3 R6, P2, PT, R5, 0x1, RZ ;  /* 0x0000000105067810 */ /* 0x000fe40007f5e0ff */
[----:B------:R-:W-:-:S02]  /*0ea0*/  ISETP.GE.U32.AND.EX P0, PT, R7, UR6, PT, P0 ;  /* 0x0000000607007c0c */ /* 0x000fc4000bf06100 */
[----:B------:R-:W-:Y:S02]  /*0eb0*/  ISETP.NE.U32.AND P1, PT, R2, RZ, PT ;  /* 0x000000ff0200720c */ /* 0x000fe40003f25070 */
[----:B------:R-:W-:Y:S02]  /*0ec0*/  IADD3.X R7, PT, PT, RZ, R4, RZ, P2, !PT ;  /* 0x00000004ff077210 */ /* 0x000fe400017fe4ff */
[----:B------:R-:W-:Y:S02]  /*0ed0*/  MOV R2, R0 ;  /* 0x0000000000027202 */ /* 0x000fe40000000f00 */
[----:B------:R-:W-:Y:S02]  /*0ee0*/  ISETP.NE.AND.EX P1, PT, RZ, UR6, PT, P1 ;  /* 0x00000006ff007c0c */ /* 0x000fe4000bf25310 */
[----:B------:R-:W-:Y:S02]  /*0ef0*/  SEL R6, R6, R5, P0 ;  /* 0x0000000506067207 */ /* 0x000fe40000000000 */
[----:B------:R-:W-:-:S02]  /*0f00*/  SEL R7, R7, R4, P0 ;  /* 0x0000000407077207 */ /* 0x000fc40000000000 */
[----:B------:R-:W-:Y:S02]  /*0f10*/  SEL R6, R6, 0xffffffff, P1 ;  /* 0xffffffff06067807 */ /* 0x000fe40000800000 */
[----:B------:R-:W-:Y:S01]  /*0f20*/  SEL R7, R7, 0xffffffff, P1 ;  /* 0xffffffff07077807 */ /* 0x000fe20000800000 */
[----:B------:R-:W-:Y:S06]  /*0f30*/  RET.REL.NODEC R2 `(_autogen_cb_devinit) ;  /* 0xfffffff002307950 */ /* 0x000fec0003c3ffff */
.L_x_12:
        /* <DEDUP_REMOVED lines=12> */
.L_x_13:


//--------------------- .nv.shared.reserved.0     --------------------------
	.section	.nv.shared.reserved.0,"aw",@nobits
	.weak		__nv_reservedSMEM_offset_0_alias
	.size		__nv_reservedSMEM_offset_0_alias, 0, 64
	.other		__nv_reservedSMEM_offset_0_alias,@"STO_CUDA_RESERVED_SHARED STV_DEFAULT"
__nv_reservedSMEM_offset_0_alias:
	.zero		0
	.zero		64


//--------------------- .nv.global                --------------------------
	.section	.nv.global,"aw",@nobits
	.align	8
.nv.global:
	.type		slim_qbuffer_size,@object
	.size		slim_qbuffer_size,(slim_shadow_base - slim_qbuffer_size)
slim_qbuffer_size:
	.zero		8
	.type		slim_shadow_base,@object
	.size		slim_shadow_base,(slim_qheader - slim_shadow_base)
slim_shadow_base:
	.zero		8
	.type		slim_qheader,@object
	.size		slim_qheader,(slim_qnum - slim_qheader)
slim_qheader:
	.zero		8
	.type		slim_qnum,@object
	.size		slim_qnum,(.L_0 - slim_qnum)
slim_qnum:
	.zero		4
.L_0:


//--------------------- .nv.constant0._Z6tstfunPVj --------------------------
	.section	.nv.constant0._Z6tstfunPVj,"a",@progbits
	.sectionflags	@""
	.align	4
.nv.constant0._Z6tstfunPVj:
	.zero		904


//--------------------- .nv.constant0._autogen_cb_devinit --------------------------
	.section	.nv.constant0._autogen_cb_devinit,"a",@progbits
	.sectionflags	@""
	.align	4
.nv.constant0._autogen_cb_devinit:
	.zero		920


//--------------------- SYMBOLS --------------------------

	.type		.nv.reservedSmem.offset0,@object
	.size		.nv.reservedSmem.offset0,0x4
